//
// Generated by NVIDIA NVVM Compiler
//
// Compiler Build ID: CL-36424714
// Cuda compilation tools, release 13.0, V13.0.88
// Based on NVVM 20.0.0
//

.version 9.0
.target sm_100
.address_size 64

	// .globl	_Z9doPreWorkmPmPi
.const .align 8 .b8 search_back_multipliers[400];
.const .align 8 .b8 search_back_addends[400];

.visible .entry _Z9doPreWorkmPmPi(
	.param .u64 _Z9doPreWorkmPmPi_param_0,
	.param .u64 .ptr .align 1 _Z9doPreWorkmPmPi_param_1,
	.param .u64 .ptr .align 1 _Z9doPreWorkmPmPi_param_2
)
{
	.reg .pred 	%p<8>;
	.reg .b32 	%r<9>;
	.reg .b64 	%rd<39>;
	.reg .b64 	%fd<13>;

	ld.param.u64 	%rd4, [_Z9doPreWorkmPmPi_param_0];
	ld.param.u64 	%rd2, [_Z9doPreWorkmPmPi_param_1];
	ld.param.u64 	%rd3, [_Z9doPreWorkmPmPi_param_2];
	mov.u32 	%r1, %ctaid.x;
	mov.u32 	%r2, %ntid.x;
	mov.u32 	%r3, %tid.x;
	mad.lo.s32 	%r4, %r1, %r2, %r3;
	cvt.u64.u32 	%rd5, %r4;
	add.s64 	%rd6, %rd4, %rd5;
	mul.hi.u64 	%rd7, %rd6, -5900399002211579693;
	shr.u64 	%rd8, %rd7, 20;
	mul.lo.s64 	%rd9, %rd8, 1541709;
	sub.s64 	%rd10, %rd6, %rd9;
	cvt.rn.f64.u64 	%fd1, %rd10;
	cvt.rzi.s64.f64 	%rd11, %fd1;
	cvt.rn.f64.u64 	%fd2, %rd8;
	add.f64 	%fd3, %fd2, 0dC112678B40000000;
	cvt.rzi.s64.f64 	%rd12, %fd3;
	cvt.rn.f64.s64 	%fd4, %rd12;
	mul.f64 	%fd5, %fd4, 0d4137864B30000000;
	cvt.rn.f64.s64 	%fd6, %rd11;
	mul.f64 	%fd7, %fd6, 0dC112678B40000000;
	setp.lt.f64 	%p1, %fd5, %fd7;
	selp.b64 	%rd13, 792016, 0, %p1;
	add.s64 	%rd14, %rd13, %rd12;
	cvt.rn.f64.s64 	%fd8, %rd14;
	mul.f64 	%fd9, %fd8, 0d41315FC610000000;
	mul.f64 	%fd10, %fd6, 0d411DEFB040000000;
	setp.gt.f64 	%p2, %fd9, %fd10;
	add.f64 	%fd11, %fd6, 0d4137864B30000000;
	cvt.rzi.s64.f64 	%rd15, %fd11;
	add.f64 	%fd12, %fd8, 0dC112678B40000000;
	cvt.rzi.s64.f64 	%rd16, %fd12;
	selp.b64 	%rd17, %rd15, %rd11, %p2;
	selp.b64 	%rd18, %rd16, %rd14, %p2;
	mul.lo.s64 	%rd19, %rd17, 7847617;
	mad.lo.s64 	%rd20, %rd18, -18218081, %rd19;
	add.s64 	%rd21, %rd20, 105553100641031;
	shr.s64 	%rd22, %rd21, 63;
	shr.u64 	%rd23, %rd22, 16;
	add.s64 	%rd24, %rd21, %rd23;
	and.b64  	%rd25, %rd24, -281474976710656;
	sub.s64 	%rd26, %rd21, %rd25;
	mad.lo.s64 	%rd1, %rd26, 246154705703781, 107048004364969;
	mad.lo.s64 	%rd27, %rd26, -8725442803053625343, 3764727813505024000;
	and.b64  	%rd28, %rd27, 263882790666240;
	setp.ne.s64 	%p3, %rd28, 105553116266496;
	mad.lo.s64 	%rd29, %rd26, -4092364661181323667, -2822912541431169013;
	and.b64  	%rd30, %rd29, 263882790666240;
	setp.ne.s64 	%p4, %rd30, 35184372088832;
	or.pred  	%p5, %p3, %p4;
	mad.lo.s64 	%rd31, %rd26, -1805456226459317655, -2029152829743176006;
	shr.u64 	%rd32, %rd31, 17;
	cvt.u32.u64 	%r5, %rd32;
	and.b32  	%r6, %r5, 2147483647;
	mad.lo.s32 	%r7, %r6, -1431655765, 1431655765;
	setp.gt.u32 	%p6, %r7, 1431655764;
	or.pred  	%p7, %p5, %p6;
	@%p7 bra 	$L__BB0_2;
	cvta.to.global.u64 	%rd33, %rd3;
	cvta.to.global.u64 	%rd34, %rd2;
	mad.lo.s64 	%rd35, %rd1, 246154705703781, 107048004364969;
	and.b64  	%rd36, %rd35, 281474976710655;
	atom.global.add.u32 	%r8, [%rd33], 1;
	mul.wide.s32 	%rd37, %r8, 8;
	add.s64 	%rd38, %rd34, %rd37;
	st.global.u64 	[%rd38], %rd36;
$L__BB0_2:
	ret;

}
	// .globl	_Z6doWorkPiPmS_S0_i
.visible .entry _Z6doWorkPiPmS_S0_i(
	.param .u64 .ptr .align 1 _Z6doWorkPiPmS_S0_i_param_0,
	.param .u64 .ptr .align 1 _Z6doWorkPiPmS_S0_i_param_1,
	.param .u64 .ptr .align 1 _Z6doWorkPiPmS_S0_i_param_2,
	.param .u64 .ptr .align 1 _Z6doWorkPiPmS_S0_i_param_3,
	.param .u32 _Z6doWorkPiPmS_S0_i_param_4
)
{
	.local .align 16 .b8 	__local_depot1[32];
	.reg .b64 	%SP;
	.reg .b64 	%SPL;
	.reg .pred 	%p<40>;
	.reg .b16 	%rs<18>;
	.reg .b32 	%r<79>;
	.reg .b64 	%rd<105>;

	mov.u64 	%SPL, __local_depot1;
	ld.param.u64 	%rd43, [_Z6doWorkPiPmS_S0_i_param_0];
	ld.param.u64 	%rd41, [_Z6doWorkPiPmS_S0_i_param_2];
	ld.param.u64 	%rd42, [_Z6doWorkPiPmS_S0_i_param_3];
	ld.param.u32 	%r24, [_Z6doWorkPiPmS_S0_i_param_4];
	cvta.to.global.u64 	%rd1, %rd43;
	add.u64 	%rd2, %SPL, 0;
	mov.u32 	%r25, %ctaid.x;
	mov.u32 	%r1, %ntid.x;
	mov.u32 	%r26, %tid.x;
	mad.lo.s32 	%r71, %r25, %r1, %r26;
	ld.global.u32 	%r27, [%rd1];
	setp.ge.s32 	%p1, %r71, %r27;
	@%p1 bra 	$L__BB1_33;
	setp.lt.s32 	%p2, %r24, 0;
	@%p2 bra 	$L__BB1_33;
	cvta.to.global.u64 	%rd3, %rd41;
	cvta.to.global.u64 	%rd4, %rd42;
	mov.u32 	%r28, %nctaid.x;
	mul.lo.s32 	%r3, %r1, %r28;
	mov.u64 	%rd49, search_back_multipliers;
	mov.u64 	%rd52, search_back_addends;
$L__BB1_3:
	ld.param.u64 	%rd96, [_Z6doWorkPiPmS_S0_i_param_1];
	cvta.to.global.u64 	%rd45, %rd96;
	mul.wide.s32 	%rd46, %r71, 8;
	add.s64 	%rd47, %rd45, %rd46;
	ld.global.u64 	%rd5, [%rd47];
	mov.b32 	%r72, 0;
$L__BB1_4:
	mov.u32 	%r5, %r72;
	mul.wide.u32 	%rd48, %r5, 8;
	add.s64 	%rd50, %rd49, %rd48;
	ld.const.u64 	%rd51, [%rd50];
	add.s64 	%rd53, %rd52, %rd48;
	ld.const.u64 	%rd54, [%rd53];
	mad.lo.s64 	%rd6, %rd51, %rd5, %rd54;
	mad.lo.s64 	%rd55, %rd6, 25214903917, 11;
	and.b64  	%rd98, %rd55, 281474976710655;
	shr.u64 	%rd56, %rd98, 17;
	cvt.u32.u64 	%r30, %rd56;
	mul.lo.s32 	%r31, %r30, -858993459;
	shf.l.wrap.b32 	%r32, %r31, %r31, 31;
	setp.lt.u32 	%p3, %r32, 429496730;
	@%p3 bra 	$L__BB1_31;
	mov.b64 	%rd97, 0;
$L__BB1_6:
	add.s64 	%rd58, %rd2, %rd97;
	mov.b16 	%rs7, 0;
	st.local.u8 	[%rd58], %rs7;
	add.s64 	%rd9, %rd97, 1;
	setp.lt.u64 	%p4, %rd97, 31;
	mov.u64 	%rd97, %rd9;
	@%p4 bra 	$L__BB1_6;
	mov.b16 	%rs17, 0;
	mov.b32 	%r73, 0;
	mov.u32 	%r75, %r73;
$L__BB1_8:
	mad.lo.s64 	%rd59, %rd98, 25214903917, 11;
	shr.u64 	%rd60, %rd59, 44;
	cvt.u32.u64 	%r34, %rd60;
	and.b32  	%r35, %r34, 15;
	mad.lo.s64 	%rd61, %rd98, 8602081037417187945, 277363943098;
	shr.u64 	%rd62, %rd61, 44;
	cvt.u32.u64 	%r36, %rd62;
	and.b32  	%r37, %r36, 15;
	setp.eq.s32 	%p5, %r35, 6;
	setp.eq.s32 	%p6, %r37, 2;
	and.pred  	%p7, %p5, %p6;
	setp.eq.s32 	%p8, %r35, 8;
	setp.eq.s32 	%p9, %r37, 13;
	and.pred  	%p10, %p8, %p9;
	or.pred  	%p11, %p7, %p10;
	not.pred 	%p12, %p11;
	mad.lo.s64 	%rd11, %rd98, 2360119957213856949, 2389171320405252413;
	and.b64  	%rd98, %rd11, 281474976710655;
	shr.u64 	%rd63, %rd98, 17;
	cvt.u32.u64 	%r38, %rd63;
	mul.hi.u32 	%r39, %r38, 1431655766;
	mul.lo.s32 	%r40, %r39, 3;
	sub.s32 	%r41, %r38, %r40;
	shr.u64 	%rd64, %rd59, 43;
	and.b64  	%rd65, %rd64, 30;
	add.s64 	%rd66, %rd2, %rd65;
	shr.u32 	%r43, %r37, 1;
	cvt.u64.u32 	%rd67, %r43;
	add.s64 	%rd13, %rd66, %rd67;
	and.b32  	%r8, %r36, 7;
	setp.ne.s32 	%p13, %r41, 1;
	or.pred  	%p14, %p12, %p13;
	@%p14 bra 	$L__BB1_11;
	ld.local.u8 	%rs2, [%rd13];
	cvt.u32.u16 	%r44, %rs2;
	cvt.s32.s8 	%r45, %r44;
	mov.b32 	%r46, 16777216;
	shl.b32 	%r47, %r46, %r8;
	shr.s32 	%r48, %r47, 24;
	and.b32  	%r49, %r48, %r45;
	setp.ne.s32 	%p15, %r49, 0;
	@%p15 bra 	$L__BB1_11;
	add.s32 	%r75, %r75, 1;
	mov.b16 	%rs9, 1;
	shl.b16 	%rs10, %rs9, %r8;
	or.b16  	%rs11, %rs2, %rs10;
	st.local.u8 	[%rd13], %rs11;
	mad.lo.s64 	%rd68, %rd11, 120681609298497, 14307911880080;
	and.b64  	%rd98, %rd68, 281474976710655;
$L__BB1_11:
	setp.ne.s32 	%p16, %r75, 2;
	@%p16 bra 	$L__BB1_28;
	mad.lo.s64 	%rd16, %rd98, 174488360638213, 2533943686161;
	and.b64  	%rd100, %rd16, 281474976710655;
	setp.gt.u64 	%p17, %rd100, 140737488355327;
	@%p17 bra 	$L__BB1_14;
	mad.lo.s64 	%rd69, %rd16, 105427437040309, 194006688402621;
	and.b64  	%rd100, %rd69, 281474976710655;
$L__BB1_14:
	mad.lo.s64 	%rd20, %rd100, 25214903917, 11;
	and.b64  	%rd101, %rd20, 281474976710655;
	setp.gt.u64 	%p18, %rd101, 70368744177663;
	@%p18 bra 	$L__BB1_16;
	mad.lo.s64 	%rd70, %rd20, 105427437040309, 194006688402621;
	and.b64  	%rd101, %rd70, 281474976710655;
$L__BB1_16:
	mad.lo.s64 	%rd24, %rd101, 25214903917, 11;
	and.b64  	%rd102, %rd24, 281474976710655;
	setp.gt.u64 	%p19, %rd102, 35184372088831;
	@%p19 bra 	$L__BB1_18;
	mad.lo.s64 	%rd71, %rd24, 105427437040309, 194006688402621;
	and.b64  	%rd102, %rd71, 281474976710655;
$L__BB1_18:
	mad.lo.s64 	%rd28, %rd102, 248886167379045, 177727296028905;
	and.b64  	%rd104, %rd28, 281474976710655;
	setp.gt.u64 	%p20, %rd104, 8796093022207;
	@%p20 bra 	$L__BB1_20;
	mad.lo.s64 	%rd72, %rd28, 105427437040309, 194006688402621;
	and.b64  	%rd104, %rd72, 281474976710655;
$L__BB1_20:
	mov.b32 	%r76, 0;
$L__BB1_21:
	mad.lo.s64 	%rd33, %rd104, 25214903917, 11;
	mad.lo.s64 	%rd73, %rd104, 8602081037417187945, 277363943098;
	shr.u64 	%rd74, %rd73, 17;
	cvt.u32.u64 	%r51, %rd74;
	and.b32  	%r52, %r51, 2147483647;
	mul.hi.u32 	%r53, %r52, -2004318071;
	shr.u32 	%r54, %r53, 6;
	mul.lo.s32 	%r55, %r54, 120;
	sub.s32 	%r56, %r52, %r55;
	add.s32 	%r12, %r56, 8;
	mad.lo.s64 	%rd34, %rd104, 2360119957213856949, 2389171320405252413;
	shr.u64 	%rd75, %rd34, 17;
	and.b64  	%rd35, %rd75, 2147483647;
	add.s32 	%r57, %r56, 7;
	and.b32  	%r58, %r12, %r57;
	setp.ne.s32 	%p21, %r58, 0;
	@%p21 bra 	$L__BB1_23;
	cvt.u64.u32 	%rd76, %r12;
	mul.lo.s64 	%rd77, %rd35, %rd76;
	shr.u64 	%rd78, %rd77, 31;
	cvt.u32.u64 	%r77, %rd78;
	bra.uni 	$L__BB1_24;
$L__BB1_23:
	cvt.u32.u64 	%r59, %rd35;
	rem.u32 	%r77, %r59, %r12;
$L__BB1_24:
	and.b64  	%rd79, %rd33, 263882790666240;
	setp.eq.s64 	%p22, %rd79, 193514046488576;
	setp.eq.s32 	%p23, %r77, 76;
	and.pred  	%p24, %p22, %p23;
	mad.lo.s64 	%rd80, %rd34, 25214903917, 11;
	and.b64  	%rd81, %rd80, 281474976710655;
	and.b64  	%rd82, %rd80, 263882790666240;
	setp.eq.s64 	%p25, %rd82, 175921860444160;
	and.pred  	%p26, %p25, %p24;
	selp.u16 	%rs12, 1, 0, %p26;
	or.b16  	%rs4, %rs17, %rs12;
	mad.lo.s64 	%rd36, %rd81, 25214903917, 11;
	mad.lo.s64 	%rd83, %rd34, 2360119957213856949, 2389171320405252413;
	shr.u64 	%rd84, %rd83, 17;
	cvt.u32.u64 	%r60, %rd84;
	and.b32  	%r61, %r60, 2147483647;
	mul.hi.u32 	%r62, %r61, -2004318071;
	shr.u32 	%r63, %r62, 6;
	mul.lo.s32 	%r64, %r63, 120;
	sub.s32 	%r65, %r61, %r64;
	add.s32 	%r16, %r65, 8;
	mad.lo.s64 	%rd37, %rd81, 2360119957213856949, 2389171320405252413;
	shr.u64 	%rd85, %rd37, 17;
	and.b64  	%rd38, %rd85, 2147483647;
	add.s32 	%r66, %r65, 7;
	and.b32  	%r67, %r16, %r66;
	setp.eq.s32 	%p27, %r67, 0;
	@%p27 bra 	$L__BB1_26;
	cvt.u32.u64 	%r68, %rd38;
	rem.u32 	%r78, %r68, %r16;
	bra.uni 	$L__BB1_27;
$L__BB1_26:
	cvt.u64.u32 	%rd86, %r16;
	mul.lo.s64 	%rd87, %rd38, %rd86;
	shr.u64 	%rd88, %rd87, 31;
	cvt.u32.u64 	%r78, %rd88;
$L__BB1_27:
	and.b64  	%rd89, %rd36, 263882790666240;
	setp.eq.s64 	%p28, %rd89, 193514046488576;
	and.b16  	%rs13, %rs4, 255;
	setp.ne.s16 	%p29, %rs13, 0;
	setp.eq.s32 	%p30, %r78, 76;
	and.pred  	%p31, %p28, %p30;
	mad.lo.s64 	%rd90, %rd37, 25214903917, 11;
	and.b64  	%rd104, %rd90, 281474976710655;
	and.b64  	%rd91, %rd90, 263882790666240;
	setp.eq.s64 	%p32, %rd91, 175921860444160;
	and.pred  	%p33, %p32, %p31;
	or.pred  	%p34, %p29, %p33;
	selp.u16 	%rs17, 1, 0, %p34;
	add.s32 	%r76, %r76, 2;
	setp.ne.s32 	%p35, %r76, 50;
	@%p35 bra 	$L__BB1_21;
$L__BB1_28:
	add.s32 	%r73, %r73, 1;
	setp.ne.s32 	%p36, %r73, 13;
	@%p36 bra 	$L__BB1_8;
	and.b16  	%rs14, %rs17, 255;
	setp.eq.s16 	%p37, %rs14, 0;
	@%p37 bra 	$L__BB1_31;
	mad.lo.s64 	%rd92, %rd6, 109580056781997, 186549986245787;
	and.b64  	%rd93, %rd92, 281474976710655;
	atom.global.add.u32 	%r69, [%rd3], 1;
	mul.wide.s32 	%rd94, %r69, 8;
	add.s64 	%rd95, %rd4, %rd94;
	st.global.u64 	[%rd95], %rd93;
$L__BB1_31:
	add.s32 	%r72, %r5, 1;
	setp.ne.s32 	%p38, %r5, %r24;
	@%p38 bra 	$L__BB1_4;
	add.s32 	%r71, %r71, %r3;
	ld.global.u32 	%r70, [%rd1];
	setp.lt.s32 	%p39, %r71, %r70;
	@%p39 bra 	$L__BB1_3;
$L__BB1_33:
	ret;

}


// ===== COMPILED SASS (sm_100) =====

	.target	sm_100

	.elftype	@"ET_EXEC"


//--------------------- .note.nv.tkinfo           --------------------------
	.section	.note.nv.tkinfo,"",@"SHT_NOTE"
	.sectionflags	@"SHF_NOTE_NV_TKINFO"
	.tkinfo
        /*0018*/ 	.word	0x00000002
        /*0030*/ 	.string	""
        /*0030*/ 	.string	"ptxas"
        /*0030*/ 	.string	"Cuda compilation tools, release 13.0, V13.0.88"
        /*0030*/ 	.string	"Build cuda_13.0.r13.0/compiler.36424714_0"
        /*0030*/ 	.string	"-arch sm_100 -m 64 "



//--------------------- .note.nv.cuinfo           --------------------------
	.section	.note.nv.cuinfo,"",@"SHT_NOTE"
	.sectionflags	@"SHF_NOTE_NV_CUINFO"
        /*0018*/ 	.short	0x0002
        /*001a*/ 	.short	0x0064
        /*001c*/ 	.short	0x0082
	.zero		2


//--------------------- .nv.info                  --------------------------
	.section	.nv.info,"",@"SHT_CUDA_INFO"
	.align	4


	//----- nvinfo : EIATTR_REGCOUNT
	.align		4
        /*0000*/ 	.byte	0x04, 0x2f
        /*0002*/ 	.short	(.L_3 - .L_2)
	.align		4
.L_2:
        /*0004*/ 	.word	index@(_Z9doPreWorkmPmPi)
        /*0008*/ 	.word	0x00000012


	//----- nvinfo : EIATTR_FRAME_SIZE
	.align		4
.L_3:
        /*000c*/ 	.byte	0x04, 0x11
        /*000e*/ 	.short	(.L_5 - .L_4)
	.align		4
.L_4:
        /*0010*/ 	.word	index@(_Z9doPreWorkmPmPi)
        /*0014*/ 	.word	0x00000000


	//----- nvinfo : EIATTR_REGCOUNT
	.align		4
.L_5:
        /*0018*/ 	.byte	0x04, 0x2f
        /*001a*/ 	.short	(.L_7 - .L_6)
	.align		4
.L_6:
        /*001c*/ 	.word	index@(_Z6doWorkPiPmS_S0_i)
        /*0020*/ 	.word	0x00000020


	//----- nvinfo : EIATTR_FRAME_SIZE
	.align		4
.L_7:
        /*0024*/ 	.byte	0x04, 0x11
        /*0026*/ 	.short	(.L_9 - .L_8)
	.align		4
.L_8:
        /*0028*/ 	.word	index@(_Z6doWorkPiPmS_S0_i)
        /*002c*/ 	.word	0x00000020


	//----- nvinfo : EIATTR_MIN_STACK_SIZE
	.align		4
.L_9:
        /*0030*/ 	.byte	0x04, 0x12
        /*0032*/ 	.short	(.L_11 - .L_10)
	.align		4
.L_10:
        /*0034*/ 	.word	index@(_Z6doWorkPiPmS_S0_i)
        /*0038*/ 	.word	0x00000020


	//----- nvinfo : EIATTR_MIN_STACK_SIZE
	.align		4
.L_11:
        /*003c*/ 	.byte	0x04, 0x12
        /*003e*/ 	.short	(.L_13 - .L_12)
	.align		4
.L_12:
        /*0040*/ 	.word	index@(_Z9doPreWorkmPmPi)
        /*0044*/ 	.word	0x00000000
.L_13:


//--------------------- .nv.compat                --------------------------
	.section	.nv.compat,"",@"SHT_CUDA_COMPAT_INFO"
	.align	4
        /*0000*/ 	.byte	0x02, 0x09, 0x00, 0x00, 0x02, 0x02, 0x01, 0x00, 0x02, 0x05, 0x05, 0x00, 0x03, 0x07, 0x01, 0x01
        /*0010*/ 	.byte	0x02, 0x03, 0x00, 0x00, 0x02, 0x06, 0x01, 0x00, 0x04, 0x0b, 0x08, 0x00, 0x01, 0x00, 0x00, 0x00
        /*0020*/ 	.byte	0x00, 0x00, 0x00, 0x00


//--------------------- .nv.info._Z6doWorkPiPmS_S0_i --------------------------
	.section	.nv.info._Z6doWorkPiPmS_S0_i,"",@"SHT_CUDA_INFO"
	.sectionflags	@""
	.align	4


	//----- nvinfo : EIATTR_CUDA_API_VERSION
	.align		4
        /*0000*/ 	.byte	0x04, 0x37
        /*0002*/ 	.short	(.L_15 - .L_14)
.L_14:
        /*0004*/ 	.word	0x00000082


	//----- nvinfo : EIATTR_KPARAM_INFO
	.align		4
.L_15:
        /*0008*/ 	.byte	0x04, 0x17
        /*000a*/ 	.short	(.L_17 - .L_16)
.L_16:
        /*000c*/ 	.word	0x00000000
        /*0010*/ 	.short	0x0004
        /*0012*/ 	.short	0x0020
        /*0014*/ 	.byte	0x00, 0xf0, 0x11, 0x00


	//----- nvinfo : EIATTR_KPARAM_INFO
	.align		4
.L_17:
        /*0018*/ 	.byte	0x04, 0x17
        /*001a*/ 	.short	(.L_19 - .L_18)
.L_18:
        /*001c*/ 	.word	0x00000000
        /*0020*/ 	.short	0x0003
        /*0022*/ 	.short	0x0018
        /*0024*/ 	.byte	0x00, 0xf5, 0x21, 0x00


	//----- nvinfo : EIATTR_KPARAM_INFO
	.align		4
.L_19:
        /*0028*/ 	.byte	0x04, 0x17
        /*002a*/ 	.short	(.L_21 - .L_20)
.L_20:
        /*002c*/ 	.word	0x00000000
        /*0030*/ 	.short	0x0002
        /*0032*/ 	.short	0x0010
        /*0034*/ 	.byte	0x00, 0xf5, 0x21, 0x00


	//----- nvinfo : EIATTR_KPARAM_INFO
	.align		4
.L_21:
        /*0038*/ 	.byte	0x04, 0x17
        /*003a*/ 	.short	(.L_23 - .L_22)
.L_22:
        /*003c*/ 	.word	0x00000000
        /*0040*/ 	.short	0x0001
        /*0042*/ 	.short	0x0008
        /*0044*/ 	.byte	0x00, 0xf5, 0x21, 0x00


	//----- nvinfo : EIATTR_KPARAM_INFO
	.align		4
.L_23:
        /*0048*/ 	.byte	0x04, 0x17
        /*004a*/ 	.short	(.L_25 - .L_24)
.L_24:
        /*004c*/ 	.word	0x00000000
        /*0050*/ 	.short	0x0000
        /*0052*/ 	.short	0x0000
        /*0054*/ 	.byte	0x00, 0xf5, 0x21, 0x00


	//----- nvinfo : EIATTR_SPARSE_MMA_MASK
	.align		4
.L_25:
        /*0058*/ 	.byte	0x03, 0x50
        /*005a*/ 	.short	0x0000


	//----- nvinfo : EIATTR_MAXREG_COUNT
	.align		4
        /*005c*/ 	.byte	0x03, 0x1b
        /*005e*/ 	.short	0x00ff


	//----- nvinfo : EIATTR_MERCURY_ISA_VERSION
	.align		4
        /*0060*/ 	.byte	0x03, 0x5f
        /*0062*/ 	.short	0x0101


	//----- nvinfo : EIATTR_INT_WARP_WIDE_INSTR_OFFSETS
	.align		4
        /*0064*/ 	.byte	0x04, 0x31
        /*0066*/ 	.short	(.L_27 - .L_26)


	//   ....[0]....
.L_26:
        /*0068*/ 	.word	0x000015d0


	//   ....[1]....
        /*006c*/ 	.word	0x000016e0


	//----- nvinfo : EIATTR_VRC_CTA_INIT_COUNT
	.align		4
.L_27:
        /*0070*/ 	.byte	0x02, 0x4a
	.zero		1
	.zero		1


	//----- nvinfo : EIATTR_EXIT_INSTR_OFFSETS
	.align		4
        /*0074*/ 	.byte	0x04, 0x1c
        /*0076*/ 	.short	(.L_29 - .L_28)


	//   ....[0]....
.L_28:
        /*0078*/ 	.word	0x000000a0


	//   ....[1]....
        /*007c*/ 	.word	0x000000d0


	//   ....[2]....
        /*0080*/ 	.word	0x00001790


	//----- nvinfo : EIATTR_CRS_STACK_SIZE
	.align		4
.L_29:
        /*0084*/ 	.byte	0x04, 0x1e
        /*0086*/ 	.short	(.L_31 - .L_30)
.L_30:
        /*0088*/ 	.word	0x00000000


	//----- nvinfo : EIATTR_CBANK_PARAM_SIZE
	.align		4
.L_31:
        /*008c*/ 	.byte	0x03, 0x19
        /*008e*/ 	.short	0x0024


	//----- nvinfo : EIATTR_PARAM_CBANK
	.align		4
        /*0090*/ 	.byte	0x04, 0x0a
        /*0092*/ 	.short	(.L_33 - .L_32)
	.align		4
.L_32:
        /*0094*/ 	.word	index@(.nv.constant0._Z6doWorkPiPmS_S0_i)
        /*0098*/ 	.short	0x0380
        /*009a*/ 	.short	0x0024


	//----- nvinfo : EIATTR_SW_WAR
	.align		4
.L_33:
        /*009c*/ 	.byte	0x04, 0x36
        /*009e*/ 	.short	(.L_35 - .L_34)
.L_34:
        /*00a0*/ 	.word	0x00000008
.L_35:


//--------------------- .nv.info._Z9doPreWorkmPmPi --------------------------
	.section	.nv.info._Z9doPreWorkmPmPi,"",@"SHT_CUDA_INFO"
	.sectionflags	@""
	.align	4


	//----- nvinfo : EIATTR_CUDA_API_VERSION
	.align		4
        /*0000*/ 	.byte	0x04, 0x37
        /*0002*/ 	.short	(.L_37 - .L_36)
.L_36:
        /*0004*/ 	.word	0x00000082


	//----- nvinfo : EIATTR_KPARAM_INFO
	.align		4
.L_37:
        /*0008*/ 	.byte	0x04, 0x17
        /*000a*/ 	.short	(.L_39 - .L_38)
.L_38:
        /*000c*/ 	.word	0x00000000
        /*0010*/ 	.short	0x0002
        /*0012*/ 	.short	0x0010
        /*0014*/ 	.byte	0x00, 0xf5, 0x21, 0x00


	//----- nvinfo : EIATTR_KPARAM_INFO
	.align		4
.L_39:
        /*0018*/ 	.byte	0x04, 0x17
        /*001a*/ 	.short	(.L_41 - .L_40)
.L_40:
        /*001c*/ 	.word	0x00000000
        /*0020*/ 	.short	0x0001
        /*0022*/ 	.short	0x0008
        /*0024*/ 	.byte	0x00, 0xf5, 0x21, 0x00


	//----- nvinfo : EIATTR_KPARAM_INFO
	.align		4
.L_41:
        /*0028*/ 	.byte	0x04, 0x17
        /*002a*/ 	.short	(.L_43 - .L_42)
.L_42:
        /*002c*/ 	.word	0x00000000
        /*0030*/ 	.short	0x0000
        /*0032*/ 	.short	0x0000
        /*0034*/ 	.byte	0x00, 0xf0, 0x21, 0x00


	//----- nvinfo : EIATTR_SPARSE_MMA_MASK
	.align		4
.L_43:
        /*0038*/ 	.byte	0x03, 0x50
        /*003a*/ 	.short	0x0000


	//----- nvinfo : EIATTR_MAXREG_COUNT
	.align		4
        /*003c*/ 	.byte	0x03, 0x1b
        /*003e*/ 	.short	0x00ff


	//----- nvinfo : EIATTR_MERCURY_ISA_VERSION
	.align		4
        /*0040*/ 	.byte	0x03, 0x5f
        /*0042*/ 	.short	0x0101


	//----- nvinfo : EIATTR_INT_WARP_WIDE_INSTR_OFFSETS
	.align		4
        /*0044*/ 	.byte	0x04, 0x31
        /*0046*/ 	.short	(.L_45 - .L_44)


	//   ....[0]....
.L_44:
        /*0048*/ 	.word	0x00000630


	//   ....[1]....
        /*004c*/ 	.word	0x00000790


	//----- nvinfo : EIATTR_VRC_CTA_INIT_COUNT
	.align		4
.L_45:
        /*0050*/ 	.byte	0x02, 0x4a
	.zero		1
	.zero		1


	//----- nvinfo : EIATTR_EXIT_INSTR_OFFSETS
	.align		4
        /*0054*/ 	.byte	0x04, 0x1c
        /*0056*/ 	.short	(.L_47 - .L_46)


	//   ....[0]....
.L_46:
        /*0058*/ 	.word	0x00000610


	//   ....[1]....
        /*005c*/ 	.word	0x000007d0


	//----- nvinfo : EIATTR_CBANK_PARAM_SIZE
	.align		4
.L_47:
        /*0060*/ 	.byte	0x03, 0x19
        /*0062*/ 	.short	0x0018


	//----- nvinfo : EIATTR_PARAM_CBANK
	.align		4
        /*0064*/ 	.byte	0x04, 0x0a
        /*0066*/ 	.short	(.L_49 - .L_48)
	.align		4
.L_48:
        /*0068*/ 	.word	index@(.nv.constant0._Z9doPreWorkmPmPi)
        /*006c*/ 	.short	0x0380
        /*006e*/ 	.short	0x0018


	//----- nvinfo : EIATTR_SW_WAR
	.align		4
.L_49:
        /*0070*/ 	.byte	0x04, 0x36
        /*0072*/ 	.short	(.L_51 - .L_50)
.L_50:
        /*0074*/ 	.word	0x00000008
.L_51:


//--------------------- .nv.callgraph             --------------------------
	.section	.nv.callgraph,"",@"SHT_CUDA_CALLGRAPH"
	.align	4
	.sectionentsize	8
	.align		4
        /*0000*/ 	.word	0x00000000
	.align		4
        /*0004*/ 	.word	0xffffffff
	.align		4
        /*0008*/ 	.word	0x00000000
	.align		4
        /*000c*/ 	.word	0xfffffffe
	.align		4
        /*0010*/ 	.word	0x00000000
	.align		4
        /*0014*/ 	.word	0xfffffffd
	.align		4
        /*0018*/ 	.word	0x00000000
	.align		4
        /*001c*/ 	.word	0xfffffffc


//--------------------- .nv.constant3             --------------------------
	.section	.nv.constant3,"a",@progbits
	.align	8
.nv.constant3:
	.type		search_back_multipliers,@object
	.size		search_back_multipliers,(search_back_addends - search_back_multipliers)
search_back_multipliers:
	.zero		400
	.type		search_back_addends,@object
	.size		search_back_addends,(.L_1 - search_back_addends)
search_back_addends:
	.zero		400
.L_1:


//--------------------- .text._Z6doWorkPiPmS_S0_i --------------------------
	.section	.text._Z6doWorkPiPmS_S0_i,"ax",@progbits
	.align	128
        .global         _Z6doWorkPiPmS_S0_i
        .type           _Z6doWorkPiPmS_S0_i,@function
        .size           _Z6doWorkPiPmS_S0_i,(.L_x_17 - _Z6doWorkPiPmS_S0_i)
        .other          _Z6doWorkPiPmS_S0_i,@"STO_CUDA_ENTRY STV_DEFAULT"
_Z6doWorkPiPmS_S0_i:
.text._Z6doWorkPiPmS_S0_i:
[----:B------:R-:W0:Y:S08]  /*0000*/  LDC R1, c[0x0][0x37c] ;  /* 0x0000df00ff017b82 */ /* 0x000e300000000800 */
[----:B------:R-:W1:Y:S01]  /*0010*/  LDC.64 R2, c[0x0][0x380] ;  /* 0x0000e000ff027b82 */ /* 0x000e620000000a00 */
[----:B------:R-:W1:Y:S01]  /*0020*/  LDCU.64 UR6, c[0x0][0x358] ;  /* 0x00006b00ff0677ac */ /* 0x000e620008000a00 */
[----:B0-----:R-:W-:Y:S01]  /*0030*/  VIADD R1, R1, 0xffffffe0 ;  /* 0xffffffe001017836 */ /* 0x001fe20000000000 */
[----:B-1----:R-:W2:Y:S05]  /*0040*/  LDG.E R2, desc[UR6][R2.64] ;  /* 0x0000000602027981 */ /* 0x002eaa000c1e1900 */
[----:B------:R-:W0:Y:S01]  /*0050*/  S2UR UR4, SR_CTAID.X ;  /* 0x00000000000479c3 */ /* 0x000e220000002500 */
[----:B------:R-:W0:Y:S07]  /*0060*/  S2R R9, SR_TID.X ;  /* 0x0000000000097919 */ /* 0x000e2e0000002100 */
[----:B------:R-:W0:Y:S02]  /*0070*/  LDC R8, c[0x0][0x360] ;  /* 0x0000d800ff087b82 */ /* 0x000e240000000800 */
[----:B0-----:R-:W-:-:S05]  /*0080*/  IMAD R9, R8, UR4, R9 ;  /* 0x0000000408097c24 */ /* 0x001fca000f8e0209 */
[----:B--2---:R-:W-:-:S13]  /*0090*/  ISETP.GE.AND P0, PT, R9, R2, PT ;  /* 0x000000020900720c */ /* 0x004fda0003f06270 */
[----:B------:R-:W-:Y:S05]  /*00a0*/  @P0 EXIT ;  /* 0x000000000000094d */ /* 0x000fea0003800000 */
[----:B------:R-:W0:Y:S02]  /*00b0*/  LDCU UR4, c[0x0][0x3a0] ;  /* 0x00007400ff0477ac */ /* 0x000e240008000800 */
[----:B0-----:R-:W-:-:S13]  /*00c0*/  ISETP.LE.AND P0, PT, RZ, UR4, PT ;  /* 0x00000004ff007c0c */ /* 0x001fda000bf03270 */
[----:B------:R-:W-:Y:S05]  /*00d0*/  @!P0 EXIT ;  /* 0x000000000000894d */ /* 0x000fea0003800000 */
[----:B------:R-:W0:Y:S02]  /*00e0*/  LDCU UR4, c[0x0][0x370] ;  /* 0x00006e00ff0477ac */ /* 0x000e240008000800 */
[----:B0-----:R-:W-:-:S07]  /*00f0*/  IMAD R8, R8, UR4, RZ ;  /* 0x0000000408087c24 */ /* 0x001fce000f8e02ff */
.L_x_14:
[----:B0-----:R-:W0:Y:S02]  /*0100*/  LDC.64 R10, c[0x0][0x388] ;  /* 0x0000e200ff0a7b82 */ /* 0x001e240000000a00 */
[----:B0-----:R-:W-:-:S06]  /*0110*/  IMAD.WIDE R10, R9, 0x8, R10 ;  /* 0x00000008090a7825 */ /* 0x001fcc00078e020a */
[----:B------:R-:W5:Y:S01]  /*0120*/  LDG.E.64 R10, desc[UR6][R10.64] ;  /* 0x000000060a0a7981 */ /* 0x000f62000c1e1b00 */
[----:B------:R-:W-:-:S07]  /*0130*/  IMAD.MOV.U32 R7, RZ, RZ, RZ ;  /* 0x000000ffff077224 */ /* 0x000fce00078e00ff */
.L_x_13:
[C---:B------:R-:W-:Y:S01]  /*0140*/  SHF.L.U32 R0, R7.reuse, 0x3, RZ ;  /* 0x0000000307007819 */ /* 0x040fe200000006ff */
[----:B0-----:R-:W0:Y:S01]  /*0150*/  LDCU UR4, c[0x0][0x3a0] ;  /* 0x00007400ff0477ac */ /* 0x001e220008000800 */
[----:B------:R-:W-:Y:S02]  /*0160*/  BSSY.RECONVERGENT B0, `(.L_x_0) ;  /* 0x000015c000007945 */ /* 0x000fe40003800200 */
[----:B-1----:R-:W1:Y:S08]  /*0170*/  LDC.64 R2, c[0x3][R0] ;  /* 0x00c0000000027b82 */ /* 0x002e700000000a00 */
[----:B------:R-:W2:Y:S01]  /*0180*/  LDC.64 R12, c[0x3][R0+0x190] ;  /* 0x00c06400000c7b82 */ /* 0x000ea20000000a00 */
[C---:B0-----:R-:W-:Y:S01]  /*0190*/  ISETP.NE.AND P2, PT, R7.reuse, UR4, PT ;  /* 0x0000000407007c0c */ /* 0x041fe2000bf45270 */
[----:B------:R-:W-:-:S02]  /*01a0*/  VIADD R7, R7, 0x1 ;  /* 0x0000000107077836 */ /* 0x000fc40000000000 */
[----:B-1---5:R-:W-:-:S04]  /*01b0*/  IMAD R3, R3, R10, RZ ;  /* 0x0000000a03037224 */ /* 0x022fc800078e02ff */
[-C--:B------:R-:W-:Y:S02]  /*01c0*/  IMAD R3, R11, R2.reuse, R3 ;  /* 0x000000020b037224 */ /* 0x080fe400078e0203 */
[----:B--2---:R-:W-:-:S04]  /*01d0*/  IMAD.WIDE.U32 R12, R10, R2, R12 ;  /* 0x000000020a0c7225 */ /* 0x004fc800078e000c */
[----:B------:R-:W-:Y:S02]  /*01e0*/  IMAD.IADD R5, R13, 0x1, R3 ;  /* 0x000000010d057824 */ /* 0x000fe400078e0203 */
[----:B------:R-:W-:Y:S02]  /*01f0*/  HFMA2 R3, -RZ, RZ, 0, 0 ;  /* 0x00000000ff037431 */ /* 0x000fe400000001ff */
[----:B------:R-:W-:Y:S02]  /*0200*/  IMAD.MOV.U32 R2, RZ, RZ, 0xb ;  /* 0x0000000bff027424 */ /* 0x000fe400078e00ff */
[----:B------:R-:W-:-:S04]  /*0210*/  IMAD R15, R5, -0x21131993, RZ ;  /* 0xdeece66d050f7824 */ /* 0x000fc800078e02ff */
[C---:B------:R-:W-:Y:S02]  /*0220*/  IMAD R15, R12.reuse, 0x5, R15 ;  /* 0x000000050c0f7824 */ /* 0x040fe400078e020f */
[----:B------:R-:W-:-:S04]  /*0230*/  IMAD.WIDE.U32 R2, R12, -0x21131993, R2 ;  /* 0xdeece66d0c027825 */ /* 0x000fc800078e0002 */
[----:B------:R-:W-:-:S05]  /*0240*/  IMAD.IADD R4, R3, 0x1, R15 ;  /* 0x0000000103047824 */ /* 0x000fca00078e020f */
[----:B------:R-:W-:-:S04]  /*0250*/  LOP3.LUT R4, R4, 0xffff, RZ, 0xc0, !PT ;  /* 0x0000ffff04047812 */ /* 0x000fc800078ec0ff */
[----:B------:R-:W-:-:S05]  /*0260*/  SHF.R.U64 R0, R2, 0x11, R4 ;  /* 0x0000001102007819 */ /* 0x000fca0000001204 */
[----:B------:R-:W-:-:S05]  /*0270*/  IMAD R0, R0, -0x33333333, RZ ;  /* 0xcccccccd00007824 */ /* 0x000fca00078e02ff */
[----:B------:R-:W-:-:S04]  /*0280*/  SHF.L.W.U32.HI R0, R0, 0x1f, R0 ;  /* 0x0000001f00007819 */ /* 0x000fc80000010e00 */
[----:B------:R-:W-:-:S13]  /*0290*/  ISETP.GE.U32.AND P0, PT, R0, 0x1999999a, PT ;  /* 0x1999999a0000780c */ /* 0x000fda0003f06070 */
[----:B------:R-:W-:Y:S05]  /*02a0*/  @!P0 BRA `(.L_x_1) ;  /* 0x00000014001c8947 */ /* 0x000fea0003800000 */
[----:B------:R0:W-:Y:S01]  /*02b0*/  STL.U8 [R1], RZ ;  /* 0x000000ff01007387 */ /* 0x0001e20000100000 */
[----:B------:R-:W-:Y:S01]  /*02c0*/  MOV R6, R2 ;  /* 0x0000000200067202 */ /* 0x000fe20000000f00 */
[----:B------:R-:W-:Y:S01]  /*02d0*/  IMAD.MOV.U32 R2, RZ, RZ, RZ ;  /* 0x000000ffff027224 */ /* 0x000fe200078e00ff */
[----:B------:R-:W-:Y:S01]  /*02e0*/  PRMT R3, RZ, 0x7610, R3 ;  /* 0x00007610ff037816 */ /* 0x000fe20000000003 */
[----:B------:R0:W-:Y:S01]  /*02f0*/  STL.U8 [R1+0x1], RZ ;  /* 0x000001ff01007387 */ /* 0x0001e20000100000 */
[----:B------:R-:W-:-:S03]  /*0300*/  IMAD.MOV.U32 R0, RZ, RZ, RZ ;  /* 0x000000ffff007224 */ /* 0x000fc600078e00ff */
[----:B------:R0:W-:Y:S04]  /*0310*/  STL.U8 [R1+0x2], RZ ;  /* 0x000002ff01007387 */ /* 0x0001e80000100000 */
        /* <DEDUP_REMOVED lines=28> */
[----:B------:R0:W-:Y:S02]  /*04e0*/  STL.U8 [R1+0x1f], RZ ;  /* 0x00001fff01007387 */ /* 0x0001e40000100000 */
.L_x_12:
[----:B------:R-:W-:Y:S01]  /*04f0*/  HFMA2 R17, -RZ, RZ, 0.01007080078125, 0.00020313262939453125 ;  /* 0x21280aa8ff117431 */ /* 0x000fe200000001ff */
[----:B------:R-:W-:Y:S01]  /*0500*/  MOV R14, 0x942de6ba ;  /* 0x942de6ba000e7802 */ /* 0x000fe20000000f00 */
[----:B------:R-:W-:Y:S01]  /*0510*/  IMAD.MOV.U32 R15, RZ, RZ, 0x40 ;  /* 0x00000040ff0f7424 */ /* 0x000fe200078e00ff */
[----:B------:R-:W-:Y:S01]  /*0520*/  IADD3 R2, PT, PT, R2, 0x1, RZ ;  /* 0x0000000102027810 */ /* 0x000fe20007ffe0ff */
[C---:B------:R-:W-:Y:S01]  /*0530*/  IMAD R21, R4.reuse, -0x4b9ff597, RZ ;  /* 0xb4600a6904157824 */ /* 0x040fe200078e02ff */
[----:B------:R-:W-:Y:S01]  /*0540*/  BSSY.RECONVERGENT B1, `(.L_x_2) ;  /* 0x000003d000017945 */ /* 0x000fe20003800200 */
[----:B------:R-:W-:Y:S02]  /*0550*/  IMAD R25, R4, -0x42f53b4b, RZ ;  /* 0xbd0ac4b504197824 */ /* 0x000fe400078e02ff */
[----:B------:R-:W-:Y:S01]  /*0560*/  IMAD.HI.U32 R20, R6, -0x4b9ff597, R14 ;  /* 0xb4600a6906147827 */ /* 0x000fe200078e000e */
[----:B------:R-:W-:-:S03]  /*0570*/  MOV R15, 0x0 ;  /* 0x00000000000f7802 */ /* 0x000fc60000000f00 */
[----:B------:R-:W-:Y:S02]  /*0580*/  IMAD.MOV.U32 R16, RZ, RZ, 0x544e593d ;  /* 0x544e593dff107424 */ /* 0x000fe400078e00ff */
[----:B------:R-:W-:Y:S02]  /*0590*/  IMAD R19, R4, -0x21131993, RZ ;  /* 0xdeece66d04137824 */ /* 0x000fe400078e02ff */
[----:B------:R-:W-:Y:S02]  /*05a0*/  IMAD.MOV.U32 R14, RZ, RZ, 0xb ;  /* 0x0000000bff0e7424 */ /* 0x000fe400078e00ff */
[C---:B------:R-:W-:Y:S02]  /*05b0*/  IMAD R23, R6.reuse, 0x7760bb20, R21 ;  /* 0x7760bb2006177824 */ /* 0x040fe400078e0215 */
[C---:B------:R-:W-:Y:S02]  /*05c0*/  IMAD R25, R6.reuse, 0x20c0d498, R25 ;  /* 0x20c0d49806197824 */ /* 0x040fe400078e0219 */
[----:B------:R-:W-:-:S04]  /*05d0*/  IMAD.WIDE.U32 R16, R6, -0x42f53b4b, R16 ;  /* 0xbd0ac4b506107825 */ /* 0x000fc800078e0010 */
[C---:B------:R-:W-:Y:S01]  /*05e0*/  IMAD R21, R6.reuse, 0x5, R19 ;  /* 0x0000000506157824 */ /* 0x040fe200078e0213 */
[----:B------:R-:W-:Y:S01]  /*05f0*/  IADD3 R19, PT, PT, R17, R25, RZ ;  /* 0x0000001911137210 */ /* 0x000fe20007ffe0ff */
[----:B------:R-:W-:-:S03]  /*0600*/  IMAD.HI.U32 R22, R6, -0x21131993, R14 ;  /* 0xdeece66d06167827 */ /* 0x000fc600078e000e */
[----:B------:R-:W-:Y:S01]  /*0610*/  LOP3.LUT R4, R19, 0xffff, RZ, 0xc0, !PT ;  /* 0x0000ffff13047812 */ /* 0x000fe200078ec0ff */
[----:B------:R-:W-:Y:S02]  /*0620*/  IMAD.IADD R20, R20, 0x1, R23 ;  /* 0x0000000114147824 */ /* 0x000fe400078e0217 */
[----:B------:R-:W-:Y:S01]  /*0630*/  IMAD.IADD R22, R22, 0x1, R21 ;  /* 0x0000000116167824 */ /* 0x000fe200078e0215 */
[----:B------:R-:W-:Y:S02]  /*0640*/  SHF.R.U64 R23, R16, 0x11, R4 ;  /* 0x0000001110177819 */ /* 0x000fe40000001204 */
[----:B------:R-:W-:Y:S02]  /*0650*/  SHF.R.U32.HI R20, RZ, 0xc, R20 ;  /* 0x0000000cff147819 */ /* 0x000fe40000011614 */
[----:B------:R-:W-:Y:S01]  /*0660*/  SHF.R.U32.HI R6, RZ, 0xc, R22 ;  /* 0x0000000cff067819 */ /* 0x000fe20000011616 */
[----:B------:R-:W-:Y:S01]  /*0670*/  IMAD.HI.U32 R18, R23, 0x55555556, RZ ;  /* 0x5555555617127827 */ /* 0x000fe200078e00ff */
[----:B------:R-:W-:-:S02]  /*0680*/  LOP3.LUT R21, R20, 0xf, RZ, 0xc0, !PT ;  /* 0x0000000f14157812 */ /* 0x000fc400078ec0ff */
[----:B------:R-:W-:Y:S01]  /*0690*/  LOP3.LUT R6, R6, 0xf, RZ, 0xc0, !PT ;  /* 0x0000000f06067812 */ /* 0x000fe200078ec0ff */
[----:B------:R-:W-:Y:S01]  /*06a0*/  IMAD R18, R18, -0x3, R23 ;  /* 0xfffffffd12127824 */ /* 0x000fe200078e0217 */
[C---:B------:R-:W-:Y:S02]  /*06b0*/  ISETP.NE.AND P0, PT, R21.reuse, 0x2, PT ;  /* 0x000000021500780c */ /* 0x040fe40003f05270 */
[----:B------:R-:W-:Y:S02]  /*06c0*/  ISETP.NE.AND P1, PT, R21, 0xd, PT ;  /* 0x0000000d1500780c */ /* 0x000fe40003f25270 */
[C---:B------:R-:W-:Y:S02]  /*06d0*/  ISETP.EQ.AND P0, PT, R6.reuse, 0x6, !P0 ;  /* 0x000000060600780c */ /* 0x040fe40004702270 */
[----:B------:R-:W-:Y:S02]  /*06e0*/  ISETP.EQ.AND P1, PT, R6, 0x8, !P1 ;  /* 0x000000080600780c */ /* 0x000fe40004f22270 */
[----:B------:R-:W-:-:S02]  /*06f0*/  SHF.R.U32.HI R6, RZ, 0xb, R22 ;  /* 0x0000000bff067819 */ /* 0x000fc40000011616 */
[----:B------:R-:W-:Y:S02]  /*0700*/  PLOP3.LUT P0, PT, P0, P1, PT, 0xf8, 0x8f ;  /* 0x00000000008f781c */ /* 0x000fe40000703f70 */
[----:B------:R-:W-:Y:S02]  /*0710*/  ISETP.NE.AND P1, PT, R2, 0xd, PT ;  /* 0x0000000d0200780c */ /* 0x000fe40003f25270 */
[----:B------:R-:W-:Y:S02]  /*0720*/  ISETP.NE.OR P0, PT, R18, 0x1, !P0 ;  /* 0x000000011200780c */ /* 0x000fe40004705670 */
[----:B------:R-:W-:Y:S02]  /*0730*/  LOP3.LUT R18, R6, 0x1e, RZ, 0xc0, !PT ;  /* 0x0000001e06127812 */ /* 0x000fe400078ec0ff */
[----:B------:R-:W-:-:S04]  /*0740*/  SHF.R.U32.HI R6, RZ, 0x1, R21 ;  /* 0x00000001ff067819 */ /* 0x000fc80000011615 */
[----:B------:R-:W-:Y:S01]  /*0750*/  IADD3 R21, PT, PT, R6, R1, R18 ;  /* 0x0000000106157210 */ /* 0x000fe20007ffe012 */
[----:B------:R-:W-:-:S04]  /*0760*/  IMAD.MOV.U32 R6, RZ, RZ, R16 ;  /* 0x000000ffff067224 */ /* 0x000fc800078e0010 */
[----:B------:R-:W-:Y:S05]  /*0770*/  @P0 BRA `(.L_x_3) ;  /* 0x0000000000640947 */ /* 0x000fea0003800000 */
[----:B------:R-:W2:Y:S01]  /*0780*/  LDL.U8 R18, [R21] ;  /* 0x0000000015127983 */ /* 0x000ea20000100000 */
[----:B------:R-:W-:Y:S02]  /*0790*/  LOP3.LUT R25, R20, 0x7, RZ, 0xc0, !PT ;  /* 0x0000000714197812 */ /* 0x000fe400078ec0ff */
[----:B------:R-:W-:-:S04]  /*07a0*/  MOV R20, 0x1000000 ;  /* 0x0100000000147802 */ /* 0x000fc80000000f00 */
[----:B------:R-:W-:-:S04]  /*07b0*/  SHF.L.U32 R20, R20, R25, RZ ;  /* 0x0000001914147219 */ /* 0x000fc800000006ff */
[----:B------:R-:W-:Y:S02]  /*07c0*/  SHF.R.S32.HI R23, RZ, 0x18, R20 ;  /* 0x00000018ff177819 */ /* 0x000fe40000011414 */
[----:B--2---:R-:W-:-:S05]  /*07d0*/  PRMT R22, R18, 0x8880, RZ ;  /* 0x0000888012167816 */ /* 0x004fca00000000ff */
[----:B------:R-:W-:-:S05]  /*07e0*/  IMAD.MOV.U32 R20, RZ, RZ, R22 ;  /* 0x000000ffff147224 */ /* 0x000fca00078e0016 */
[----:B------:R-:W-:-:S13]  /*07f0*/  LOP3.LUT P0, RZ, R23, R20, RZ, 0xc0, !PT ;  /* 0x0000001417ff7212 */ /* 0x000fda000780c0ff */
[----:B------:R-:W-:Y:S05]  /*0800*/  @P0 BRA `(.L_x_3) ;  /* 0x0000000000400947 */ /* 0x000fea0003800000 */
[C---:B------:R-:W-:Y:S01]  /*0810*/  ISETP.GT.U32.AND P0, PT, R25.reuse, 0xffff, PT ;  /* 0x0000ffff1900780c */ /* 0x040fe20003f04070 */
[----:B------:R-:W-:Y:S01]  /*0820*/  HFMA2 R17, -RZ, RZ, 0, 5.9604644775390625e-08 ;  /* 0x00000001ff117431 */ /* 0x000fe200000001ff */
[----:B------:R-:W-:Y:S01]  /*0830*/  MOV R23, 0xd03 ;  /* 0x00000d0300177802 */ /* 0x000fe20000000f00 */
[----:B------:R-:W-:Y:S01]  /*0840*/  IMAD.MOV.U32 R22, RZ, RZ, 0x52014d90 ;  /* 0x52014d90ff167424 */ /* 0x000fe200078e00ff */
[----:B------:R-:W-:Y:S01]  /*0850*/  SEL R4, R25, 0xffff, !P0 ;  /* 0x0000ffff19047807 */ /* 0x000fe20004000000 */
[----:B------:R-:W-:-:S03]  /*0860*/  VIADD R0, R0, 0x1 ;  /* 0x0000000100007836 */ /* 0x000fc60000000000 */
[----:B------:R-:W-:-:S04]  /*0870*/  LOP3.LUT R4, R4, 0xffff, RZ, 0xc0, !PT ;  /* 0x0000ffff04047812 */ /* 0x000fc800078ec0ff */
[----:B------:R-:W-:-:S04]  /*0880*/  SHF.L.U32 R17, R17, R4, RZ ;  /* 0x0000000411117219 */ /* 0x000fc800000006ff */
[----:B------:R-:W-:Y:S01]  /*0890*/  LOP3.LUT R20, R18, R17, RZ, 0xfc, !PT ;  /* 0x0000001112147212 */ /* 0x000fe200078efcff */
[----:B------:R-:W-:Y:S02]  /*08a0*/  IMAD R17, R19, 0x60740241, RZ ;  /* 0x6074024113117824 */ /* 0x000fe400078e02ff */
[C---:B------:R-:W-:Y:S02]  /*08b0*/  IMAD.WIDE.U32 R18, R16.reuse, 0x60740241, R22 ;  /* 0x6074024110127825 */ /* 0x040fe400078e0016 */
[----:B------:R1:W-:Y:S02]  /*08c0*/  STL.U8 [R21], R20 ;  /* 0x0000001415007387 */ /* 0x0003e40000100000 */
[----:B------:R-:W-:Y:S01]  /*08d0*/  IMAD R17, R16, 0x6dc2, R17 ;  /* 0x00006dc210117824 */ /* 0x000fe200078e0211 */
[----:B------:R-:W-:-:S03]  /*08e0*/  MOV R6, R18 ;  /* 0x0000001200067202 */ /* 0x000fc60000000f00 */
[----:B------:R-:W-:-:S05]  /*08f0*/  IMAD.IADD R4, R19, 0x1, R17 ;  /* 0x0000000113047824 */ /* 0x000fca00078e0211 */
[----:B-1----:R-:W-:-:S07]  /*0900*/  LOP3.LUT R4, R4, 0xffff, RZ, 0xc0, !PT ;  /* 0x0000ffff04047812 */ /* 0x002fce00078ec0ff */
.L_x_3:
[----:B------:R-:W-:Y:S05]  /*0910*/  BSYNC.RECONVERGENT B1 ;  /* 0x0000000000017941 */ /* 0x000fea0003800200 */
.L_x_2:
[----:B------:R-:W-:Y:S01]  /*0920*/  ISETP.NE.AND P0, PT, R0, 0x2, PT ;  /* 0x000000020000780c */ /* 0x000fe20003f05270 */
[----:B------:R-:W-:-:S12]  /*0930*/  BSSY.RECONVERGENT B1, `(.L_x_4) ;  /* 0x00000c5000017945 */ /* 0x000fd80003800200 */
[----:B------:R-:W-:Y:S05]  /*0940*/  @P0 BRA `(.L_x_5) ;  /* 0x0000000c000c0947 */ /* 0x000fea0003800000 */
[----:B------:R-:W-:Y:S02]  /*0950*/  HFMA2 R16, -RZ, RZ, -55808, 0.254150390625 ;  /* 0xfad03411ff107431 */ /* 0x000fe400000001ff */
[----:B------:R-:W-:Y:S02]  /*0960*/  IMAD.MOV.U32 R17, RZ, RZ, 0x24d ;  /* 0x0000024dff117424 */ /* 0x000fe400078e00ff */
[----:B------:R-:W-:Y:S02]  /*0970*/  IMAD R19, R4, 0x3cc0d705, RZ ;  /* 0x3cc0d70504137824 */ /* 0x000fe400078e02ff */
[----:B------:R-:W-:Y:S02]  /*0980*/  IMAD.MOV.U32 R21, RZ, RZ, 0xa1a4 ;  /* 0x0000a1a4ff157424 */ /* 0x000fe400078e00ff */
[----:B------:R-:W-:Y:S02]  /*0990*/  IMAD R19, R6, 0x9eb2, R19 ;  /* 0x00009eb206137824 */ /* 0x000fe400078e0213 */
[----:B------:R-:W-:-:S02]  /*09a0*/  IMAD.MOV.U32 R22, RZ, RZ, RZ ;  /* 0x000000ffff167224 */ /* 0x000fc400078e00ff */
[----:B------:R-:W-:-:S05]  /*09b0*/  IMAD.WIDE.U32 R16, R6, 0x3cc0d705, R16 ;  /* 0x3cc0d70506107825 */ /* 0x000fca00078e0010 */
[----:B------:R-:W-:Y:S02]  /*09c0*/  IADD3 R17, PT, PT, R17, R19, RZ ;  /* 0x0000001311117210 */ /* 0x000fe40007ffe0ff */
[----:B------:R-:W-:Y:S02]  /*09d0*/  ISETP.GT.U32.AND P0, PT, R16, -0x1, PT ;  /* 0xffffffff1000780c */ /* 0x000fe40003f04070 */
[----:B------:R-:W-:-:S04]  /*09e0*/  LOP3.LUT R20, R17, 0xffff, RZ, 0xc0, !PT ;  /* 0x0000ffff11147812 */ /* 0x000fc800078ec0ff */
[----:B------:R-:W-:-:S13]  /*09f0*/  ISETP.GT.U32.AND.EX P0, PT, R20, 0x7fff, PT, P0 ;  /* 0x00007fff1400780c */ /* 0x000fda0003f04100 */
[----:B------:R-:W-:Y:S01]  /*0a00*/  @!P0 MOV R19, 0xb072 ;  /* 0x0000b07200138802 */ /* 0x000fe20000000f00 */
[----:B------:R-:W-:Y:S02]  /*0a10*/  @!P0 IMAD.MOV.U32 R18, RZ, RZ, -0x4c40f343 ;  /* 0xb3bf0cbdff128424 */ /* 0x000fe400078e00ff */
[----:B------:R-:W-:Y:S02]  /*0a20*/  @!P0 IMAD R17, R17, -0x4310cd4b, RZ ;  /* 0xbcef32b511118824 */ /* 0x000fe400078e02ff */
[----:B------:R-:W-:-:S04]  /*0a30*/  @!P0 IMAD.WIDE.U32 R18, R16, -0x4310cd4b, R18 ;  /* 0xbcef32b510128825 */ /* 0x000fc800078e0012 */
[----:B------:R-:W-:-:S04]  /*0a40*/  @!P0 IMAD R17, R16, 0x5fe2, R17 ;  /* 0x00005fe210118824 */ /* 0x000fc800078e0211 */
[----:B------:R-:W-:Y:S01]  /*0a50*/  @!P0 IMAD.IADD R17, R19, 0x1, R17 ;  /* 0x0000000113118824 */ /* 0x000fe200078e0211 */
[----:B------:R-:W-:Y:S01]  /*0a60*/  MOV R19, R16 ;  /* 0x0000001000137202 */ /* 0x000fe20000000f00 */
[----:B------:R-:W-:-:S03]  /*0a70*/  @!P0 IMAD.MOV.U32 R19, RZ, RZ, R18 ;  /* 0x000000ffff138224 */ /* 0x000fc600078e0012 */
[----:B------:R-:W-:Y:S01]  /*0a80*/  @!P0 LOP3.LUT R20, R17, 0xffff, RZ, 0xc0, !PT ;  /* 0x0000ffff11148812 */ /* 0x000fe200078ec0ff */
[----:B------:R-:W-:-:S04]  /*0a90*/  IMAD.WIDE.U32 R16, R19, -0x21131993, R14 ;  /* 0xdeece66d13107825 */ /* 0x000fc800078e000e */
[----:B------:R-:W-:Y:S01]  /*0aa0*/  IMAD R20, R20, -0x21131993, RZ ;  /* 0xdeece66d14147824 */ /* 0x000fe200078e02ff */
[----:B------:R-:W-:-:S03]  /*0ab0*/  ISETP.GT.U32.AND P0, PT, R16, -0x1, PT ;  /* 0xffffffff1000780c */ /* 0x000fc60003f04070 */
[----:B------:R-:W-:-:S05]  /*0ac0*/  IMAD R19, R19, 0x5, R20 ;  /* 0x0000000513137824 */ /* 0x000fca00078e0214 */
[----:B------:R-:W-:-:S04]  /*0ad0*/  IADD3 R17, PT, PT, R17, R19, RZ ;  /* 0x0000001311117210 */ /* 0x000fc80007ffe0ff */
        /* <DEDUP_REMOVED lines=14> */
[----:B------:R-:W-:Y:S02]  /*0bc0*/  IMAD R19, R19, 0x5, R20 ;  /* 0x0000000513137824 */ /* 0x000fe400078e0214 */
[----:B------:R-:W-:-:S03]  /*0bd0*/  HFMA2 R20, -RZ, RZ, 278, -2.455078125 ;  /* 0x5c58c0e9ff147431 */ /* 0x000fc600000001ff */
[----:B------:R-:W-:-:S04]  /*0be0*/  IADD3 R19, PT, PT, R17, R19, RZ ;  /* 0x0000001311137210 */ /* 0x000fc80007ffe0ff */
[----:B------:R-:W-:-:S04]  /*0bf0*/  LOP3.LUT R17, R19, 0xffff, RZ, 0xc0, !PT ;  /* 0x0000ffff13117812 */ /* 0x000fc800078ec0ff */
[----:B------:R-:W-:-:S13]  /*0c00*/  ISETP.GT.U32.AND.EX P0, PT, R17, 0x1fff, PT, P0 ;  /* 0x00001fff1100780c */ /* 0x000fda0003f04100 */
[----:B------:R-:W-:Y:S01]  /*0c10*/  @!P0 MOV R15, 0xb072 ;  /* 0x0000b072000f8802 */ /* 0x000fe20000000f00 */
[----:B------:R-:W-:Y:S02]  /*0c20*/  @!P0 IMAD.MOV.U32 R14, RZ, RZ, -0x4c40f343 ;  /* 0xb3bf0cbdff0e8424 */ /* 0x000fe400078e00ff */
[----:B------:R-:W-:Y:S02]  /*0c30*/  @!P0 IMAD R19, R19, -0x4310cd4b, RZ ;  /* 0xbcef32b513138824 */ /* 0x000fe400078e02ff */
[----:B------:R-:W-:-:S04]  /*0c40*/  @!P0 IMAD.WIDE.U32 R14, R16, -0x4310cd4b, R14 ;  /* 0xbcef32b5100e8825 */ /* 0x000fc800078e000e */
[----:B------:R-:W-:Y:S01]  /*0c50*/  @!P0 IMAD R19, R16, 0x5fe2, R19 ;  /* 0x00005fe210138824 */ /* 0x000fe200078e0213 */
[----:B------:R-:W-:-:S03]  /*0c60*/  @!P0 MOV R16, R14 ;  /* 0x0000000e00108202 */ /* 0x000fc60000000f00 */
[----:B------:R-:W-:Y:S02]  /*0c70*/  @!P0 IMAD.IADD R15, R15, 0x1, R19 ;  /* 0x000000010f0f8824 */ /* 0x000fe400078e0213 */
[----:B------:R-:W-:-:S03]  /*0c80*/  IMAD.WIDE.U32 R20, R16, 0x53989c65, R20 ;  /* 0x53989c6510147825 */ /* 0x000fc600078e0014 */
[----:B------:R-:W-:Y:S02]  /*0c90*/  @!P0 LOP3.LUT R17, R15, 0xffff, RZ, 0xc0, !PT ;  /* 0x0000ffff0f118812 */ /* 0x000fe400078ec0ff */
[----:B------:R-:W-:-:S03]  /*0ca0*/  ISETP.GT.U32.AND P0, PT, R20, -0x1, PT ;  /* 0xffffffff1400780c */ /* 0x000fc60003f04070 */
[----:B------:R-:W-:-:S04]  /*0cb0*/  IMAD R17, R17, 0x53989c65, RZ ;  /* 0x53989c6511117824 */ /* 0x000fc800078e02ff */
[----:B------:R-:W-:-:S04]  /*0cc0*/  IMAD R17, R16, 0xe25c, R17 ;  /* 0x0000e25c10117824 */ /* 0x000fc800078e0211 */
[----:B------:R-:W-:-:S05]  /*0cd0*/  IMAD.IADD R17, R21, 0x1, R17 ;  /* 0x0000000115117824 */ /* 0x000fca00078e0211 */
[----:B------:R-:W-:-:S04]  /*0ce0*/  LOP3.LUT R18, R17, 0xffff, RZ, 0xc0, !PT ;  /* 0x0000ffff11127812 */ /* 0x000fc800078ec0ff */
[----:B------:R-:W-:-:S13]  /*0cf0*/  ISETP.GT.U32.AND.EX P0, PT, R18, 0x7ff, PT, P0 ;  /* 0x000007ff1200780c */ /* 0x000fda0003f04100 */
[----:B------:R-:W-:Y:S01]  /*0d00*/  @!P0 MOV R14, 0xb3bf0cbd ;  /* 0xb3bf0cbd000e8802 */ /* 0x000fe20000000f00 */
[----:B------:R-:W-:Y:S02]  /*0d10*/  @!P0 IMAD.MOV.U32 R15, RZ, RZ, 0xb072 ;  /* 0x0000b072ff0f8424 */ /* 0x000fe400078e00ff */
[----:B------:R-:W-:Y:S02]  /*0d20*/  @!P0 IMAD R17, R17, -0x4310cd4b, RZ ;  /* 0xbcef32b511118824 */ /* 0x000fe400078e02ff */
[----:B------:R-:W-:-:S04]  /*0d30*/  @!P0 IMAD.WIDE.U32 R14, R20, -0x4310cd4b, R14 ;  /* 0xbcef32b5140e8825 */ /* 0x000fc800078e000e */
[----:B------:R-:W-:Y:S01]  /*0d40*/  @!P0 IMAD R17, R20, 0x5fe2, R17 ;  /* 0x00005fe214118824 */ /* 0x000fe200078e0211 */
[----:B------:R-:W-:-:S04]  /*0d50*/  @!P0 MOV R20, R14 ;  /* 0x0000000e00148202 */ /* 0x000fc80000000f00 */
[----:B------:R-:W-:-:S04]  /*0d60*/  @!P0 IADD3 R15, PT, PT, R15, R17, RZ ;  /* 0x000000110f0f8210 */ /* 0x000fc80007ffe0ff */
[----:B------:R-:W-:-:S07]  /*0d70*/  @!P0 LOP3.LUT R18, R15, 0xffff, RZ, 0xc0, !PT ;  /* 0x0000ffff0f128812 */ /* 0x000fce00078ec0ff */
.L_x_11:
[----:B------:R-:W-:Y:S01]  /*0d80*/  MOV R15, 0x40 ;  /* 0x00000040000f7802 */ /* 0x000fe20000000f00 */
[----:B------:R-:W-:Y:S01]  /*0d90*/  IMAD R17, R18, -0x4b9ff597, RZ ;  /* 0xb4600a6912117824 */ /* 0x000fe200078e02ff */
[----:B------:R-:W-:Y:S01]  /*0da0*/  BSSY.RECONVERGENT B2, `(.L_x_6) ;  /* 0x0000032000027945 */ /* 0x000fe20003800200 */
[----:B------:R-:W-:Y:S02]  /*0db0*/  IMAD.MOV.U32 R14, RZ, RZ, -0x6bd21946 ;  /* 0x942de6baff0e7424 */ /* 0x000fe400078e00ff */
[C---:B------:R-:W-:Y:S02]  /*0dc0*/  IMAD R17, R20.reuse, 0x7760bb20, R17 ;  /* 0x7760bb2014117824 */ /* 0x040fe400078e0211 */
[----:B------:R-:W-:-:S04]  /*0dd0*/  IMAD.WIDE.U32 R14, R20, -0x4b9ff597, R14 ;  /* 0xb4600a69140e7825 */ /* 0x000fc800078e000e */
[----:B------:R-:W-:Y:S02]  /*0de0*/  IMAD.IADD R15, R15, 0x1, R17 ;  /* 0x000000010f0f7824 */ /* 0x000fe400078e0211 */
[C---:B------:R-:W-:Y:S02]  /*0df0*/  IMAD R17, R18.reuse, -0x42f53b4b, RZ ;  /* 0xbd0ac4b512117824 */ /* 0x040fe400078e02ff */
[----:B------:R-:W-:Y:S01]  /*0e00*/  IMAD R21, R18, -0x21131993, RZ ;  /* 0xdeece66d12157824 */ /* 0x000fe200078e02ff */
[----:B------:R-:W-:Y:S01]  /*0e10*/  SHF.R.U64 R14, R14, 0x11, R15 ;  /* 0x000000110e0e7819 */ /* 0x000fe2000000120f */
[----:B------:R-:W-:Y:S02]  /*0e20*/  IMAD R23, R20, 0x20c0d498, R17 ;  /* 0x20c0d49814177824 */ /* 0x000fe400078e0211 */
[----:B------:R-:W-:Y:S01]  /*0e30*/  IMAD.MOV.U32 R18, RZ, RZ, 0xb ;  /* 0x0000000bff127424 */ /* 0x000fe200078e00ff */
[----:B------:R-:W-:Y:S01]  /*0e40*/  LOP3.LUT R14, R14, 0x7fffffff, RZ, 0xc0, !PT ;  /* 0x7fffffff0e0e7812 */ /* 0x000fe200078ec0ff */
[----:B------:R-:W-:-:S04]  /*0e50*/  IMAD R26, R20, 0x5, R21 ;  /* 0x00000005141a7824 */ /* 0x000fc800078e0215 */
[----:B------:R-:W-:-:S05]  /*0e60*/  IMAD.HI.U32 R15, R14, -0x77777777, RZ ;  /* 0x888888890e0f7827 */ /* 0x000fca00078e00ff */
[----:B------:R-:W-:-:S05]  /*0e70*/  SHF.R.U32.HI R15, RZ, 0x6, R15 ;  /* 0x00000006ff0f7819 */ /* 0x000fca000001160f */
[----:B------:R-:W-:Y:S01]  /*0e80*/  IMAD R16, R15, -0x78, R14 ;  /* 0xffffff880f107824 */ /* 0x000fe200078e020e */
[----:B------:R-:W-:Y:S01]  /*0e90*/  MOV R14, 0x544e593d ;  /* 0x544e593d000e7802 */ /* 0x000fe20000000f00 */
[----:B------:R-:W-:Y:S02]  /*0ea0*/  IMAD.MOV.U32 R15, RZ, RZ, 0x21280aa8 ;  /* 0x21280aa8ff0f7424 */ /* 0x000fe400078e00ff */
[C---:B------:R-:W-:Y:S01]  /*0eb0*/  VIADD R19, R16.reuse, 0x7 ;  /* 0x0000000710137836 */ /* 0x040fe20000000000 */
[----:B------:R-:W-:Y:S01]  /*0ec0*/  IADD3 R24, PT, PT, R16, 0x8, RZ ;  /* 0x0000000810187810 */ /* 0x000fe20007ffe0ff */
[----:B------:R-:W-:-:S03]  /*0ed0*/  IMAD.WIDE.U32 R16, R20, -0x42f53b4b, R14 ;  /* 0xbd0ac4b514107825 */ /* 0x000fc600078e000e */
[----:B------:R-:W-:Y:S02]  /*0ee0*/  LOP3.LUT P0, RZ, R24, R19, RZ, 0xc0, !PT ;  /* 0x0000001318ff7212 */ /* 0x000fe4000780c0ff */
[----:B------:R-:W-:Y:S02]  /*0ef0*/  IADD3 R23, PT, PT, R17, R23, RZ ;  /* 0x0000001711177210 */ /* 0x000fe40007ffe0ff */
[----:B------:R-:W-:Y:S02]  /*0f00*/  MOV R19, 0x0 ;  /* 0x0000000000137802 */ /* 0x000fe40000000f00 */
[----:B------:R-:W-:Y:S01]  /*0f10*/  SHF.R.U64 R27, R16, 0x11, R23 ;  /* 0x00000011101b7819 */ /* 0x000fe20000001217 */
[----:B------:R-:W-:-:S03]  /*0f20*/  IMAD.HI.U32 R25, R20, -0x21131993, R18 ;  /* 0xdeece66d14197827 */ /* 0x000fc600078e0012 */
[----:B------:R-:W-:-:S03]  /*0f30*/  LOP3.LUT R27, R27, 0x7fffffff, RZ, 0xc0, !PT ;  /* 0x7fffffff1b1b7812 */ /* 0x000fc600078ec0ff */
[----:B------:R-:W-:Y:S01]  /*0f40*/  @!P0 MOV R29, RZ ;  /* 0x000000ff001d8202 */ /* 0x000fe20000000f00 */
[----:B------:R-:W-:Y:S02]  /*0f50*/  IMAD.IADD R25, R25, 0x1, R26 ;  /* 0x0000000119197824 */ /* 0x000fe400078e021a */
[----:B------:R-:W-:-:S04]  /*0f60*/  @!P0 IMAD.WIDE.U32 R20, R27, R24, RZ ;  /* 0x000000181b148225 */ /* 0x000fc800078e00ff */
[----:B------:R-:W-:-:S05]  /*0f70*/  @!P0 IMAD.IADD R21, R21, 0x1, R29 ;  /* 0x0000000115158824 */ /* 0x000fca00078e021d */
[----:B------:R-:W-:Y:S01]  /*0f80*/  @!P0 SHF.R.U64 R26, R20, 0x1f, R21 ;  /* 0x0000001f141a8819 */ /* 0x000fe20000001215 */
[----:B------:R-:W-:Y:S06]  /*0f90*/  @!P0 BRA `(.L_x_7) ;  /* 0x0000000000488947 */ /* 0x000fec0003800000 */
[----:B------:R-:W1:Y:S01]  /*0fa0*/  I2F.U32.RP R26, R24 ;  /* 0x00000018001a7306 */ /* 0x000e620000209000 */
[----:B------:R-:W-:Y:S01]  /*0fb0*/  IMAD.MOV R29, RZ, RZ, -R24 ;  /* 0x000000ffff1d7224 */ /* 0x000fe200078e0a18 */
[----:B------:R-:W-:-:S06]  /*0fc0*/  ISETP.NE.U32.AND P3, PT, R24, RZ, PT ;  /* 0x000000ff1800720c */ /* 0x000fcc0003f65070 */
[----:B-1----:R-:W1:Y:S02]  /*0fd0*/  MUFU.RCP R26, R26 ;  /* 0x0000001a001a7308 */ /* 0x002e640000001000 */
[----:B-1----:R-:W-:-:S06]  /*0fe0*/  IADD3 R20, PT, PT, R26, 0xffffffe, RZ ;  /* 0x0ffffffe1a147810 */ /* 0x002fcc0007ffe0ff */
[----:B------:R1:W2:Y:S02]  /*0ff0*/  F2I.FTZ.U32.TRUNC.NTZ R21, R20 ;  /* 0x0000001400157305 */ /* 0x0002a4000021f000 */
[----:B-1----:R-:W-:Y:S02]  /*1000*/  HFMA2 R20, -RZ, RZ, 0, 0 ;  /* 0x00000000ff147431 */ /* 0x002fe400000001ff */
[----:B--2---:R-:W-:-:S04]  /*1010*/  IMAD R29, R29, R21, RZ ;  /* 0x000000151d1d7224 */ /* 0x004fc800078e02ff */
[----:B------:R-:W-:-:S06]  /*1020*/  IMAD.HI.U32 R28, R21, R29, R20 ;  /* 0x0000001d151c7227 */ /* 0x000fcc00078e0014 */
[----:B------:R-:W-:-:S04]  /*1030*/  IMAD.HI.U32 R28, R28, R27, RZ ;  /* 0x0000001b1c1c7227 */ /* 0x000fc800078e00ff */
[----:B------:R-:W-:-:S04]  /*1040*/  IMAD.MOV R28, RZ, RZ, -R28 ;  /* 0x000000ffff1c7224 */ /* 0x000fc800078e0a1c */
[----:B------:R-:W-:-:S05]  /*1050*/  IMAD R27, R24, R28, R27 ;  /* 0x0000001c181b7224 */ /* 0x000fca00078e021b */
[----:B------:R-:W-:-:S13]  /*1060*/  ISETP.GE.U32.AND P0, PT, R27, R24, PT ;  /* 0x000000181b00720c */ /* 0x000fda0003f06070 */
[----:B------:R-:W-:-:S04]  /*1070*/  @P0 IADD3 R27, PT, PT, -R24, R27, RZ ;  /* 0x0000001b181b0210 */ /* 0x000fc80007ffe1ff */
[----:B------:R-:W-:-:S13]  /*1080*/  ISETP.GE.U32.AND P0, PT, R27, R24, PT ;  /* 0x000000181b00720c */ /* 0x000fda0003f06070 */
[----:B------:R-:W-:Y:S01]  /*1090*/  @P0 IMAD.IADD R27, R27, 0x1, -R24 ;  /* 0x000000011b1b0824 */ /* 0x000fe200078e0a18 */
[----:B------:R-:W-:-:S04]  /*10a0*/  @!P3 LOP3.LUT R27, RZ, R24, RZ, 0x33, !PT ;  /* 0x00000018ff1bb212 */ /* 0x000fc800078e33ff */
[----:B------:R-:W-:-:S07]  /*10b0*/  MOV R26, R27 ;  /* 0x0000001b001a7202 */ /* 0x000fce0000000f00 */
.L_x_7:
[----:B------:R-:W-:Y:S05]  /*10c0*/  BSYNC.RECONVERGENT B2 ;  /* 0x0000000000027941 */ /* 0x000fea0003800200 */
.L_x_6:
[----:B------:R-:W-:Y:S01]  /*10d0*/  IMAD R17, R23, -0x42f53b4b, RZ ;  /* 0xbd0ac4b517117824 */ /* 0x000fe200078e02ff */
[----:B------:R-:W-:Y:S01]  /*10e0*/  ISETP.NE.AND P0, PT, R26, 0x4c, PT ;  /* 0x0000004c1a00780c */ /* 0x000fe20003f05270 */
[C---:B------:R-:W-:Y:S01]  /*10f0*/  IMAD.WIDE.U32 R20, R16.reuse, -0x42f53b4b, R14 ;  /* 0xbd0ac4b510147825 */ /* 0x040fe200078e000e */
[----:B------:R-:W-:Y:S01]  /*1100*/  LOP3.LUT R25, R25, 0xf000, RZ, 0xc0, !PT ;  /* 0x0000f00019197812 */ /* 0x000fe200078ec0ff */
[----:B------:R-:W-:Y:S02]  /*1110*/  BSSY.RECONVERGENT B2, `(.L_x_8) ;  /* 0x0000036000027945 */ /* 0x000fe40003800200 */
[----:B------:R-:W-:Y:S01]  /*1120*/  IMAD R17, R16, 0x20c0d498, R17 ;  /* 0x20c0d49810117824 */ /* 0x000fe200078e0211 */
[----:B------:R-:W-:Y:S01]  /*1130*/  ISETP.EQ.AND.EX P0, PT, R25, 0xb000, !P0, PT ;  /* 0x0000b0001900780c */ /* 0x000fe20004702370 */
[----:B------:R-:W-:Y:S02]  /*1140*/  IMAD R23, R23, -0x21131993, RZ ;  /* 0xdeece66d17177824 */ /* 0x000fe400078e02ff */
[----:B------:R-:W-:-:S02]  /*1150*/  IMAD.IADD R17, R21, 0x1, R17 ;  /* 0x0000000115117824 */ /* 0x000fc400078e0211 */
[----:B------:R-:W-:-:S03]  /*1160*/  IMAD R23, R16, 0x5, R23 ;  /* 0x0000000510177824 */ /* 0x000fc600078e0217 */
[----:B------:R-:W-:Y:S01]  /*1170*/  SHF.R.U64 R20, R20, 0x11, R17 ;  /* 0x0000001114147819 */ /* 0x000fe20000001211 */
[----:B------:R-:W-:-:S03]  /*1180*/  IMAD.WIDE.U32 R16, R16, -0x21131993, R18 ;  /* 0xdeece66d10107825 */ /* 0x000fc600078e0012 */
[----:B------:R-:W-:Y:S02]  /*1190*/  LOP3.LUT R20, R20, 0x7fffffff, RZ, 0xc0, !PT ;  /* 0x7fffffff14147812 */ /* 0x000fe400078ec0ff */
[----:B------:R-:W-:Y:S01]  /*11a0*/  IADD3 R23, PT, PT, R17, R23, RZ ;  /* 0x0000001711177210 */ /* 0x000fe20007ffe0ff */
[----:B------:R-:W-:-:S04]  /*11b0*/  IMAD.WIDE.U32 R14, R16, -0x42f53b4b, R14 ;  /* 0xbd0ac4b5100e7825 */ /* 0x000fc800078e000e */
[----:B------:R-:W-:-:S05]  /*11c0*/  IMAD.HI.U32 R21, R20, -0x77777777, RZ ;  /* 0x8888888914157827 */ /* 0x000fca00078e00ff */
[----:B------:R-:W-:Y:S02]  /*11d0*/  SHF.R.U32.HI R17, RZ, 0x6, R21 ;  /* 0x00000006ff117819 */ /* 0x000fe40000011615 */
[----:B------:R-:W-:-:S03]  /*11e0*/  LOP3.LUT R21, R23, 0xffff, RZ, 0xc0, !PT ;  /* 0x0000ffff17157812 */ /* 0x000fc600078ec0ff */
[----:B------:R-:W-:Y:S01]  /*11f0*/  IMAD R17, R17, -0x78, R20 ;  /* 0xffffff8811117824 */ /* 0x000fe200078e0214 */
[----:B------:R-:W-:Y:S01]  /*1200*/  LOP3.LUT R20, R23, 0xf000, RZ, 0xc0, !PT ;  /* 0x0000f00017147812 */ /* 0x000fe200078ec0ff */
[C---:B------:R-:W-:Y:S02]  /*1210*/  IMAD R25, R21.reuse, -0x42f53b4b, RZ ;  /* 0xbd0ac4b515197824 */ /* 0x040fe400078e02ff */
[----:B------:R-:W-:Y:S01]  /*1220*/  IMAD R21, R21, -0x21131993, RZ ;  /* 0xdeece66d15157824 */ /* 0x000fe200078e02ff */
[----:B------:R-:W-:Y:S01]  /*1230*/  ISETP.EQ.AND.EX P0, PT, R20, 0xa000, P0, PT ;  /* 0x0000a0001400780c */ /* 0x000fe20000702370 */
[C---:B------:R-:W-:Y:S01]  /*1240*/  VIADD R20, R17.reuse, 0x8 ;  /* 0x0000000811147836 */ /* 0x040fe20000000000 */
[----:B------:R-:W-:Y:S01]  /*1250*/  IADD3 R17, PT, PT, R17, 0x7, RZ ;  /* 0x0000000711117810 */ /* 0x000fe20007ffe0ff */
[C---:B------:R-:W-:Y:S02]  /*1260*/  IMAD R25, R16.reuse, 0x20c0d498, R25 ;  /* 0x20c0d49810197824 */ /* 0x040fe400078e0219 */
[----:B------:R-:W-:Y:S01]  /*1270*/  IMAD R24, R16, 0x5, R21 ;  /* 0x0000000510187824 */ /* 0x000fe200078e0215 */
[----:B------:R-:W-:Y:S01]  /*1280*/  LOP3.LUT P3, RZ, R20, R17, RZ, 0xc0, !PT ;  /* 0x0000001114ff7212 */ /* 0x000fe2000786c0ff */
[----:B------:R-:W-:-:S02]  /*1290*/  IMAD.IADD R21, R15, 0x1, R25 ;  /* 0x000000010f157824 */ /* 0x000fc400078e0219 */
[----:B------:R-:W-:Y:S01]  /*12a0*/  IMAD.HI.U32 R23, R16, -0x21131993, R18 ;  /* 0xdeece66d10177827 */ /* 0x000fe200078e0012 */
[----:B------:R-:W-:Y:S02]  /*12b0*/  SEL R16, RZ, 0x1, !P0 ;  /* 0x00000001ff107807 */ /* 0x000fe40004000000 */
[----:B------:R-:W-:Y:S02]  /*12c0*/  SHF.R.U64 R25, R14, 0x11, R21 ;  /* 0x000000110e197819 */ /* 0x000fe40000001215 */
[----:B------:R-:W-:Y:S02]  /*12d0*/  IADD3 R23, PT, PT, R23, R24, RZ ;  /* 0x0000001817177210 */ /* 0x000fe40007ffe0ff */
[----:B------:R-:W-:Y:S02]  /*12e0*/  LOP3.LUT R3, R3, R16, RZ, 0xfc, !PT ;  /* 0x0000001003037212 */ /* 0x000fe400078efcff */
[----:B------:R-:W-:Y:S01]  /*12f0*/  LOP3.LUT R25, R25, 0x7fffffff, RZ, 0xc0, !PT ;  /* 0x7fffffff19197812 */ /* 0x000fe200078ec0ff */
[----:B------:R-:W-:Y:S06]  /*1300*/  @!P3 BRA `(.L_x_9) ;  /* 0x000000000048b947 */ /* 0x000fec0003800000 */
[----:B------:R-:W1:Y:S01]  /*1310*/  I2F.U32.RP R24, R20 ;  /* 0x0000001400187306 */ /* 0x000e620000209000 */
[----:B------:R-:W-:Y:S02]  /*1320*/  IADD3 R27, PT, PT, RZ, -R20, RZ ;  /* 0x80000014ff1b7210 */ /* 0x000fe40007ffe0ff */
[----:B------:R-:W-:-:S05]  /*1330*/  ISETP.NE.U32.AND P3, PT, R20, RZ, PT ;  /* 0x000000ff1400720c */ /* 0x000fca0003f65070 */
[----:B-1----:R-:W1:Y:S02]  /*1340*/  MUFU.RCP R24, R24 ;  /* 0x0000001800187308 */ /* 0x002e640000001000 */
[----:B-1----:R-:W-:-:S06]  /*1350*/  VIADD R16, R24, 0xffffffe ;  /* 0x0ffffffe18107836 */ /* 0x002fcc0000000000 */
[----:B------:R1:W2:Y:S02]  /*1360*/  F2I.FTZ.U32.TRUNC.NTZ R17, R16 ;  /* 0x0000001000117305 */ /* 0x0002a4000021f000 */
[----:B-1----:R-:W-:Y:S02]  /*1370*/  IMAD.MOV.U32 R16, RZ, RZ, RZ ;  /* 0x000000ffff107224 */ /* 0x002fe400078e00ff */
[----:B--2---:R-:W-:-:S04]  /*1380*/  IMAD R27, R27, R17, RZ ;  /* 0x000000111b1b7224 */ /* 0x004fc800078e02ff */
[----:B------:R-:W-:-:S06]  /*1390*/  IMAD.HI.U32 R26, R17, R27, R16 ;  /* 0x0000001b111a7227 */ /* 0x000fcc00078e0010 */
[----:B------:R-:W-:-:S05]  /*13a0*/  IMAD.HI.U32 R26, R26, R25, RZ ;  /* 0x000000191a1a7227 */ /* 0x000fca00078e00ff */
[----:B------:R-:W-:-:S05]  /*13b0*/  IADD3 R26, PT, PT, -R26, RZ, RZ ;  /* 0x000000ff1a1a7210 */ /* 0x000fca0007ffe1ff */
[----:B------:R-:W-:-:S05]  /*13c0*/  IMAD R25, R20, R26, R25 ;  /* 0x0000001a14197224 */ /* 0x000fca00078e0219 */
[----:B------:R-:W-:-:S13]  /*13d0*/  ISETP.GE.U32.AND P0, PT, R25, R20, PT ;  /* 0x000000141900720c */ /* 0x000fda0003f06070 */
[----:B------:R-:W-:-:S05]  /*13e0*/  @P0 IMAD.IADD R25, R25, 0x1, -R20 ;  /* 0x0000000119190824 */ /* 0x000fca00078e0a14 */
[----:B------:R-:W-:-:S13]  /*13f0*/  ISETP.GE.U32.AND P0, PT, R25, R20, PT ;  /* 0x000000141900720c */ /* 0x000fda0003f06070 */
[----:B------:R-:W-:Y:S02]  /*1400*/  @P0 IADD3 R25, PT, PT, -R20, R25, RZ ;  /* 0x0000001914190210 */ /* 0x000fe40007ffe1ff */
[----:B------:R-:W-:Y:S01]  /*1410*/  @!P3 LOP3.LUT R25, RZ, R20, RZ, 0x33, !PT ;  /* 0x00000014ff19b212 */ /* 0x000fe200078e33ff */
[----:B------:R-:W-:Y:S06]  /*1420*/  BRA `(.L_x_10) ;  /* 0x0000000000107947 */ /* 0x000fec0003800000 */
.L_x_9:
[----:B------:R-:W-:Y:S01]  /*1430*/  IMAD.WIDE.U32 R16, R25, R20, RZ ;  /* 0x0000001419107225 */ /* 0x000fe200078e00ff */
[----:B------:R-:W-:-:S03]  /*1440*/  UMOV UR4, URZ ;  /* 0x000000ff00047c82 */ /* 0x000fc60008000000 */
[----:B------:R-:W-:-:S05]  /*1450*/  VIADD R25, R17, UR4 ;  /* 0x0000000411197c36 */ /* 0x000fca0008000000 */
[----:B------:R-:W-:-:S07]  /*1460*/  SHF.R.U64 R25, R16, 0x1f, R25 ;  /* 0x0000001f10197819 */ /* 0x000fce0000001219 */
.L_x_10:
[----:B------:R-:W-:Y:S05]  /*1470*/  BSYNC.RECONVERGENT B2 ;  /* 0x0000000000027941 */ /* 0x000fea0003800200 */
.L_x_8:
[----:B------:R-:W-:Y:S01]  /*1480*/  IMAD R15, R21, -0x21131993, RZ ;  /* 0xdeece66d150f7824 */ /* 0x000fe200078e02ff */
[----:B------:R-:W-:Y:S01]  /*1490*/  ISETP.NE.AND P3, PT, R25, 0x4c, PT ;  /* 0x0000004c1900780c */ /* 0x000fe20003f65270 */
[C---:B------:R-:W-:Y:S01]  /*14a0*/  IMAD.WIDE.U32 R20, R14.reuse, -0x21131993, R18 ;  /* 0xdeece66d0e147825 */ /* 0x040fe200078e0012 */
[----:B------:R-:W-:Y:S02]  /*14b0*/  LOP3.LUT R23, R23, 0xf000, RZ, 0xc0, !PT ;  /* 0x0000f00017177812 */ /* 0x000fe400078ec0ff */
[----:B------:R-:W-:Y:S01]  /*14c0*/  LOP3.LUT P0, RZ, R3, 0xff, RZ, 0xc0, !PT ;  /* 0x000000ff03ff7812 */ /* 0x000fe2000780c0ff */
[----:B------:R-:W-:Y:S01]  /*14d0*/  IMAD R15, R14, 0x5, R15 ;  /* 0x000000050e0f7824 */ /* 0x000fe200078e020f */
[----:B------:R-:W-:Y:S01]  /*14e0*/  ISETP.EQ.AND.EX P3, PT, R23, 0xb000, !P3, PT ;  /* 0x0000b0001700780c */ /* 0x000fe20005f62370 */
[----:B------:R-:W-:-:S03]  /*14f0*/  VIADD R22, R22, 0x2 ;  /* 0x0000000216167836 */ /* 0x000fc60000000000 */
[----:B------:R-:W-:-:S04]  /*1500*/  IADD3 R18, PT, PT, R21, R15, RZ ;  /* 0x0000000f15127210 */ /* 0x000fc80007ffe0ff */
[C---:B------:R-:W-:Y:S02]  /*1510*/  LOP3.LUT R14, R18.reuse, 0xf000, RZ, 0xc0, !PT ;  /* 0x0000f000120e7812 */ /* 0x040fe400078ec0ff */
[----:B------:R-:W-:Y:S02]  /*1520*/  LOP3.LUT R18, R18, 0xffff, RZ, 0xc0, !PT ;  /* 0x0000ffff12127812 */ /* 0x000fe400078ec0ff */
[----:B------:R-:W-:-:S04]  /*1530*/  ISETP.EQ.AND.EX P3, PT, R14, 0xa000, P3, PT ;  /* 0x0000a0000e00780c */ /* 0x000fc80001f62370 */
[----:B------:R-:W-:Y:S02]  /*1540*/  PLOP3.LUT P0, PT, P0, P3, PT, 0xf8, 0x8f ;  /* 0x00000000008f781c */ /* 0x000fe40000707f70 */
[----:B------:R-:W-:Y:S02]  /*1550*/  ISETP.NE.AND P3, PT, R22, 0x32, PT ;  /* 0x000000321600780c */ /* 0x000fe40003f65270 */
[----:B------:R-:W-:-:S11]  /*1560*/  SEL R3, RZ, 0x1, !P0 ;  /* 0x00000001ff037807 */ /* 0x000fd60004000000 */
[----:B------:R-:W-:Y:S05]  /*1570*/  @P3 BRA `(.L_x_11) ;  /* 0xfffffff800003947 */ /* 0x000fea000383ffff */
.L_x_5:
[----:B------:R-:W-:Y:S05]  /*1580*/  BSYNC.RECONVERGENT B1 ;  /* 0x0000000000017941 */ /* 0x000fea0003800200 */
.L_x_4:
[----:B------:R-:W-:Y:S05]  /*1590*/  @P1 BRA `(.L_x_12) ;  /* 0xffffffec00d41947 */ /* 0x000fea000383ffff */
[----:B------:R-:W-:-:S13]  /*15a0*/  LOP3.LUT P0, RZ, R3, 0xff, RZ, 0xc0, !PT ;  /* 0x000000ff03ff7812 */ /* 0x000fda000780c0ff */
[----:B------:R-:W-:Y:S05]  /*15b0*/  @!P0 BRA `(.L_x_1) ;  /* 0x0000000000588947 */ /* 0x000fea0003800000 */
[----:B------:R-:W1:Y:S01]  /*15c0*/  S2R R3, SR_LANEID ;  /* 0x0000000000037919 */ /* 0x000e620000000000 */
[----:B------:R-:W-:Y:S01]  /*15d0*/  VOTEU.ANY UR4, UPT, PT ;  /* 0x0000000000047886 */ /* 0x000fe200038e0100 */
[----:B------:R-:W2:Y:S01]  /*15e0*/  LDC.64 R14, c[0x0][0x390] ;  /* 0x0000e400ff0e7b82 */ /* 0x000ea20000000a00 */
[----:B------:R-:W1:Y:S08]  /*15f0*/  FLO.U32 R0, UR4 ;  /* 0x0000000400007d00 */ /* 0x000e7000080e0000 */
[----:B------:R-:W2:Y:S01]  /*1600*/  POPC R13, UR4 ;  /* 0x00000004000d7d09 */ /* 0x000ea20008000000 */
[----:B-1----:R-:W-:Y:S01]  /*1610*/  ISETP.EQ.U32.AND P0, PT, R0, R3, PT ;  /* 0x000000030000720c */ /* 0x002fe20003f02070 */
[----:B------:R-:W1:Y:S01]  /*1620*/  S2R R4, SR_LTMASK ;  /* 0x0000000000047919 */ /* 0x000e620000003900 */
[----:B------:R-:W3:Y:S11]  /*1630*/  LDC.64 R2, c[0x0][0x398] ;  /* 0x0000e600ff027b82 */ /* 0x000ef60000000a00 */
[----:B--2---:R-:W2:Y:S01]  /*1640*/  @P0 ATOMG.E.ADD.STRONG.GPU PT, R15, desc[UR6][R14.64], R13 ;  /* 0x8000000d0e0f09a8 */ /* 0x004ea200081ef106 */
[----:B------:R-:W-:-:S02]  /*1650*/  HFMA2 R16, -RZ, RZ, -0.0003454685211181640625, -1.1513671875 ;  /* 0x8da9bc9bff107431 */ /* 0x000fc400000001ff */
[----:B------:R-:W-:Y:S02]  /*1660*/  IMAD.MOV.U32 R17, RZ, RZ, 0xa9aa ;  /* 0x0000a9aaff117424 */ /* 0x000fe400078e00ff */
[----:B------:R-:W-:-:S04]  /*1670*/  IMAD R21, R5, -0x67a41b53, RZ ;  /* 0x985be4ad05157824 */ /* 0x000fc800078e02ff */
[----:B------:R-:W-:Y:S01]  /*1680*/  IMAD R21, R12, 0x63a9, R21 ;  /* 0x000063a90c157824 */ /* 0x000fe200078e0215 */
[----:B-1----:R-:W-:Y:S01]  /*1690*/  LOP3.LUT R6, R4, UR4, RZ, 0xc0, !PT ;  /* 0x0000000404067c12 */ /* 0x002fe2000f8ec0ff */
[----:B------:R-:W-:-:S03]  /*16a0*/  IMAD.WIDE.U32 R4, R12, -0x67a41b53, R16 ;  /* 0x985be4ad0c047825 */ /* 0x000fc600078e0010 */
[----:B------:R-:W1:Y:S02]  /*16b0*/  POPC R19, R6 ;  /* 0x0000000600137309 */ /* 0x000e640000000000 */
[----:B------:R-:W-:-:S04]  /*16c0*/  IADD3 R5, PT, PT, R5, R21, RZ ;  /* 0x0000001505057210 */ /* 0x000fc80007ffe0ff */
[----:B------:R-:W-:Y:S01]  /*16d0*/  LOP3.LUT R5, R5, 0xffff, RZ, 0xc0, !PT ;  /* 0x0000ffff05057812 */ /* 0x000fe200078ec0ff */
[----:B--2---:R-:W1:Y:S02]  /*16e0*/  SHFL.IDX PT, R0, R15, R0, 0x1f ;  /* 0x00001f000f007589 */ /* 0x004e6400000e0000 */
[----:B-1----:R-:W-:-:S04]  /*16f0*/  IMAD.IADD R13, R0, 0x1, R19 ;  /* 0x00000001000d7824 */ /* 0x002fc800078e0213 */
[----:B---3--:R-:W-:-:S05]  /*1700*/  IMAD.WIDE R2, R13, 0x8, R2 ;  /* 0x000000080d027825 */ /* 0x008fca00078e0202 */
[----:B------:R1:W-:Y:S02]  /*1710*/  STG.E.64 desc[UR6][R2.64], R4 ;  /* 0x0000000402007986 */ /* 0x0003e4000c101b06 */
.L_x_1:
[----:B------:R-:W-:Y:S05]  /*1720*/  BSYNC.RECONVERGENT B0 ;  /* 0x0000000000007941 */ /* 0x000fea0003800200 */
.L_x_0:
[----:B------:R-:W-:Y:S05]  /*1730*/  @P2 BRA `(.L_x_13) ;  /* 0xffffffe800802947 */ /* 0x000fea000383ffff */
[----:B-1----:R-:W1:Y:S02]  /*1740*/  LDC.64 R2, c[0x0][0x380] ;  /* 0x0000e000ff027b82 */ /* 0x002e640000000a00 */
[----:B-1----:R-:W2:Y:S01]  /*1750*/  LDG.E R2, desc[UR6][R2.64] ;  /* 0x0000000602027981 */ /* 0x002ea2000c1e1900 */
[----:B------:R-:W-:-:S04]  /*1760*/  IADD3 R9, PT, PT, R8, R9, RZ ;  /* 0x0000000908097210 */ /* 0x000fc80007ffe0ff */
[----:B--2---:R-:W-:-:S13]  /*1770*/  ISETP.GE.AND P0, PT, R9, R2, PT ;  /* 0x000000020900720c */ /* 0x004fda0003f06270 */
[----:B------:R-:W-:Y:S05]  /*1780*/  @!P0 BRA `(.L_x_14) ;  /* 0xffffffe8005c8947 */ /* 0x000fea000383ffff */
[----:B------:R-:W-:Y:S05]  /*1790*/  EXIT ;  /* 0x000000000000794d */ /* 0x000fea0003800000 */
.L_x_15:
[----:B------:R-:W-:-:S00]  /*17a0*/  BRA `(.L_x_15) ;  /* 0xfffffffc00fc7947 */ /* 0x000fc0000383ffff */
[----:B------:R-:W-:-:S00]  /*17b0*/  NOP ;  /* 0x0000000000007918 */ /* 0x000fc00000000000 */
        /* <DEDUP_REMOVED lines=12> */
.L_x_17:


//--------------------- .text._Z9doPreWorkmPmPi   --------------------------
	.section	.text._Z9doPreWorkmPmPi,"ax",@progbits
	.align	128
        .global         _Z9doPreWorkmPmPi
        .type           _Z9doPreWorkmPmPi,@function
        .size           _Z9doPreWorkmPmPi,(.L_x_18 - _Z9doPreWorkmPmPi)
        .other          _Z9doPreWorkmPmPi,@"STO_CUDA_ENTRY STV_DEFAULT"
_Z9doPreWorkmPmPi:
.text._Z9doPreWorkmPmPi:
[----:B------:R-:W-:Y:S01]  /*0000*/  LDC R1, c[0x0][0x37c] ;  /* 0x0000df00ff017b82 */ /* 0x000fe20000000800 */
[----:B------:R-:W0:Y:S07]  /*0010*/  S2R R3, SR_TID.X ;  /* 0x0000000000037919 */ /* 0x000e2e0000002100 */
[----:B------:R-:W0:Y:S01]  /*0020*/  S2UR UR4, SR_CTAID.X ;  /* 0x00000000000479c3 */ /* 0x000e220000002500 */
[----:B------:R-:W1:Y:S01]  /*0030*/  LDCU.64 UR6, c[0x0][0x380] ;  /* 0x00007000ff0677ac */ /* 0x000e620008000a00 */
[----:B------:R-:W-:Y:S01]  /*0040*/  UMOV UR5, 0x4112678b ;  /* 0x4112678b00057882 */ /* 0x000fe20000000000 */
[----:B------:R-:W-:Y:S01]  /*0050*/  UMOV UR8, 0x40000000 ;  /* 0x4000000000087882 */ /* 0x000fe20000000000 */
[----:B------:R-:W-:-:S04]  /*0060*/  UMOV UR9, 0x411defb0 ;  /* 0x411defb000097882 */ /* 0x000fc80000000000 */
[----:B------:R-:W0:Y:S02]  /*0070*/  LDC R8, c[0x0][0x360] ;  /* 0x0000d800ff087b82 */ /* 0x000e240000000800 */
[----:B0-----:R-:W-:Y:S01]  /*0080*/  IMAD R8, R8, UR4, R3 ;  /* 0x0000000408087c24 */ /* 0x001fe2000f8e0203 */
[----:B------:R-:W-:-:S04]  /*0090*/  UMOV UR4, 0x40000000 ;  /* 0x4000000000047882 */ /* 0x000fc80000000000 */
[----:B-1----:R-:W-:Y:S01]  /*00a0*/  IADD3 R8, P0, PT, R8, UR6, RZ ;  /* 0x0000000608087c10 */ /* 0x002fe2000ff1e0ff */
[----:B------:R-:W-:-:S04]  /*00b0*/  UMOV UR6, 0x30000000 ;  /* 0x3000000000067882 */ /* 0x000fc80000000000 */
[----:B------:R-:W-:Y:S01]  /*00c0*/  IMAD.X R9, RZ, RZ, UR7, P0 ;  /* 0x00000007ff097e24 */ /* 0x000fe200080e06ff */
[----:B------:R-:W-:-:S03]  /*00d0*/  UMOV UR7, 0x4137864b ;  /* 0x4137864b00077882 */ /* 0x000fc60000000000 */
[----:B------:R-:W-:-:S04]  /*00e0*/  IMAD.WIDE.U32 R2, R9, -0x7fe3f72d, RZ ;  /* 0x801c08d309027825 */ /* 0x000fc800078e00ff */
[----:B------:R-:W-:-:S04]  /*00f0*/  IMAD.WIDE.U32 R4, P0, R8, -0x51e26da2, R2 ;  /* 0xae1d925e08047825 */ /* 0x000fc80007800002 */
[----:B------:R-:W-:Y:S01]  /*0100*/  IMAD.WIDE.U32 R2, R8, -0x7fe3f72d, RZ ;  /* 0x801c08d308027825 */ /* 0x000fe200078e00ff */
[----:B------:R-:W-:-:S03]  /*0110*/  MOV R6, R5 ;  /* 0x0000000500067202 */ /* 0x000fc60000000f00 */
[----:B------:R-:W-:Y:S01]  /*0120*/  IMAD.X R7, RZ, RZ, RZ, P0 ;  /* 0x000000ffff077224 */ /* 0x000fe200000e06ff */
[----:B------:R-:W-:-:S05]  /*0130*/  IADD3 RZ, P0, PT, R3, R4, RZ ;  /* 0x0000000403ff7210 */ /* 0x000fca0007f1e0ff */
[----:B------:R-:W-:-:S05]  /*0140*/  IMAD.WIDE.U32.X R2, R9, -0x51e26da2, R6, P0 ;  /* 0xae1d925e09027825 */ /* 0x000fca00000e0406 */
[--C-:B------:R-:W-:Y:S02]  /*0150*/  SHF.R.U64 R10, R2, 0x14, R3.reuse ;  /* 0x00000014020a7819 */ /* 0x100fe40000001203 */
[----:B------:R-:W-:-:S03]  /*0160*/  SHF.R.U32.HI R11, RZ, 0x14, R3 ;  /* 0x00000014ff0b7819 */ /* 0x000fc60000011603 */
[----:B------:R-:W-:Y:S01]  /*0170*/  IMAD.WIDE.U32 R2, R10, -0x17864d, R8 ;  /* 0xffe879b30a027825 */ /* 0x000fe200078e0008 */
[----:B------:R-:W0:Y:S03]  /*0180*/  I2F.F64.U64 R4, R10 ;  /* 0x0000000a00047312 */ /* 0x000e260000301800 */
[----:B------:R-:W-:Y:S02]  /*0190*/  IMAD R13, R11, -0x17864d, RZ ;  /* 0xffe879b30b0d7824 */ /* 0x000fe400078e02ff */
[----:B------:R-:W-:-:S03]  /*01a0*/  IMAD.MOV.U32 R12, RZ, RZ, R2 ;  /* 0x000000ffff0c7224 */ /* 0x000fc600078e0002 */
[----:B------:R-:W-:-:S04]  /*01b0*/  IADD3 R13, PT, PT, R3, -R10, R13 ;  /* 0x8000000a030d7210 */ /* 0x000fc80007ffe00d */
[----:B------:R-:W1:Y:S01]  /*01c0*/  I2F.F64.U64 R2, R12 ;  /* 0x0000000c00027312 */ /* 0x000e620000301800 */
[----:B0-----:R-:W-:-:S10]  /*01d0*/  DADD R6, R4, -UR4 ;  /* 0x8000000404067e29 */ /* 0x001fd40008000000 */
[----:B------:R-:W0:Y:S08]  /*01e0*/  F2I.S64.F64.TRUNC R6, R6 ;  /* 0x0000000600067311 */ /* 0x000e30000030d900 */
[----:B-1----:R-:W1:Y:S08]  /*01f0*/  F2I.S64.F64.TRUNC R2, R2 ;  /* 0x0000000200027311 */ /* 0x002e70000030d900 */
[----:B0-----:R-:W0:Y:S08]  /*0200*/  I2F.F64.S64 R4, R6 ;  /* 0x0000000600047312 */ /* 0x001e300000301c00 */
[----:B-1----:R-:W1:Y:S01]  /*0210*/  I2F.F64.S64 R8, R2 ;  /* 0x0000000200087312 */ /* 0x002e620000301c00 */
[----:B0-----:R-:W-:-:S02]  /*0220*/  DMUL R4, R4, UR6 ;  /* 0x0000000604047c28 */ /* 0x001fc40008000000 */
[C---:B-1----:R-:W-:Y:S02]  /*0230*/  DMUL R10, R8.reuse, -UR4 ;  /* 0x80000004080a7c28 */ /* 0x042fe40008000000 */
[C---:B------:R-:W-:Y:S01]  /*0240*/  DADD R12, R8.reuse, UR6 ;  /* 0x00000006080c7e29 */ /* 0x040fe20008000000 */
[----:B------:R-:W-:Y:S01]  /*0250*/  UMOV UR6, 0x10000000 ;  /* 0x1000000000067882 */ /* 0x000fe20000000000 */
[----:B------:R-:W-:Y:S01]  /*0260*/  UMOV UR7, 0x41315fc6 ;  /* 0x41315fc600077882 */ /* 0x000fe20000000000 */
[----:B------:R-:W-:-:S03]  /*0270*/  DMUL R8, R8, UR8 ;  /* 0x0000000808087c28 */ /* 0x000fc60008000000 */
[----:B------:R-:W-:-:S04]  /*0280*/  DSETP.GEU.AND P0, PT, R4, R10, PT ;  /* 0x0000000a0400722a */ /* 0x000fc80003f0e000 */
[----:B------:R-:W-:Y:S02]  /*0290*/  F2I.S64.F64.TRUNC R12, R12 ;  /* 0x0000000c000c7311 */ /* 0x000fe4000030d900 */
[----:B------:R-:W-:-:S04]  /*02a0*/  SEL R5, RZ, 0xc15d0, P0 ;  /* 0x000c15d0ff057807 */ /* 0x000fc80000000000 */
[----:B------:R-:W-:-:S05]  /*02b0*/  IADD3 R4, P0, PT, R6, R5, RZ ;  /* 0x0000000506047210 */ /* 0x000fca0007f1e0ff */
[----:B------:R-:W-:-:S04]  /*02c0*/  IMAD.X R5, RZ, RZ, R7, P0 ;  /* 0x000000ffff057224 */ /* 0x000fc800000e0607 */
[----:B------:R-:W0:Y:S02]  /*02d0*/  I2F.F64.S64 R10, R4 ;  /* 0x00000004000a7312 */ /* 0x000e240000301c00 */
[C---:B0-----:R-:W-:Y:S02]  /*02e0*/  DMUL R6, R10.reuse, UR6 ;  /* 0x000000060a067c28 */ /* 0x041fe40008000000 */
[----:B------:R-:W-:Y:S01]  /*02f0*/  DADD R10, R10, -UR4 ;  /* 0x800000040a0a7e29 */ /* 0x000fe20008000000 */
[----:B------:R-:W-:-:S05]  /*0300*/  UMOV UR4, URZ ;  /* 0x000000ff00047c82 */ /* 0x000fca0008000000 */
[----:B------:R-:W-:Y:S01]  /*0310*/  DSETP.GT.AND P0, PT, R6, R8, PT ;  /* 0x000000080600722a */ /* 0x000fe20003f04000 */
[----:B------:R-:W-:Y:S01]  /*0320*/  MOV R8, 0x942de6ba ;  /* 0x942de6ba00087802 */ /* 0x000fe20000000f00 */
[----:B------:R-:W-:Y:S02]  /*0330*/  HFMA2 R6, -RZ, RZ, 0, 0 ;  /* 0x00000000ff067431 */ /* 0x000fe400000001ff */
[----:B------:R-:W0:Y:S01]  /*0340*/  F2I.S64.F64.TRUNC R10, R10 ;  /* 0x0000000a000a7311 */ /* 0x000e22000030d900 */
[----:B------:R-:W-:Y:S01]  /*0350*/  IMAD.MOV.U32 R9, RZ, RZ, -0x1c28ffc0 ;  /* 0xe3d70040ff097424 */ /* 0x000fe200078e00ff */
[----:B------:R-:W-:Y:S02]  /*0360*/  SEL R0, R13, R3, P0 ;  /* 0x000000030d007207 */ /* 0x000fe40000000000 */
[----:B------:R-:W-:-:S03]  /*0370*/  SEL R2, R12, R2, P0 ;  /* 0x000000020c027207 */ /* 0x000fc60000000000 */
[----:B------:R-:W-:Y:S02]  /*0380*/  IMAD R7, R0, 0x77bec1, RZ ;  /* 0x0077bec100077824 */ /* 0x000fe400078e02ff */
[----:B------:R-:W-:-:S05]  /*0390*/  IMAD.WIDE.U32 R2, R2, 0x77bec1, RZ ;  /* 0x0077bec102027825 */ /* 0x000fca00078e00ff */
[----:B------:R-:W-:Y:S01]  /*03a0*/  IADD3 R3, PT, PT, R3, R7, RZ ;  /* 0x0000000703037210 */ /* 0x000fe20007ffe0ff */
[----:B------:R-:W-:Y:S01]  /*03b0*/  IMAD.MOV.U32 R7, RZ, RZ, 0x343f0000 ;  /* 0x343f0000ff077424 */ /* 0x000fe200078e00ff */
[----:B0-----:R-:W-:Y:S02]  /*03c0*/  SEL R0, R11, R5, P0 ;  /* 0x000000050b007207 */ /* 0x001fe40000000000 */
[----:B------:R-:W-:Y:S01]  /*03d0*/  SEL R5, R10, R4, P0 ;  /* 0x000000040a057207 */ /* 0x000fe20000000000 */
[----:B------:R-:W-:Y:S02]  /*03e0*/  IMAD.MOV.U32 R4, RZ, RZ, 0xb ;  /* 0x0000000bff047424 */ /* 0x000fe400078e00ff */
[----:B------:R-:W-:Y:S02]  /*03f0*/  IMAD R0, R0, -0x115fc61, RZ ;  /* 0xfeea039f00007824 */ /* 0x000fe400078e02ff */
[----:B------:R-:W-:-:S05]  /*0400*/  IMAD.WIDE.U32 R2, R5, -0x115fc61, R2 ;  /* 0xfeea039f05027825 */ /* 0x000fca00078e0002 */
[----:B------:R-:W-:Y:S02]  /*0410*/  IADD3 R0, PT, PT, R3, -R5, R0 ;  /* 0x8000000503007210 */ /* 0x000fe40007ffe000 */
[----:B------:R-:W-:-:S04]  /*0420*/  IADD3 R5, P0, PT, R2, -0xee6cf9, RZ ;  /* 0xff11930702057810 */ /* 0x000fc80007f1e0ff */
[----:B------:R-:W-:-:S04]  /*0430*/  IADD3.X R2, PT, PT, R0, 0x5fff, RZ, P0, !PT ;  /* 0x00005fff00027810 */ /* 0x000fc800007fe4ff */
[--C-:B------:R-:W-:Y:S02]  /*0440*/  SHF.R.S32.HI R0, RZ, 0x1f, R2.reuse ;  /* 0x0000001fff007819 */ /* 0x100fe40000011402 */
[----:B------:R-:W-:-:S04]  /*0450*/  SHF.R.S32.HI R3, RZ, 0x1f, R2 ;  /* 0x0000001fff037819 */ /* 0x000fc80000011402 */
[----:B------:R-:W-:-:S04]  /*0460*/  SHF.R.U64 R0, R0, 0x10, R3 ;  /* 0x0000001000007819 */ /* 0x000fc80000001203 */
[----:B------:R-:W-:-:S04]  /*0470*/  IADD3 RZ, P0, PT, R0, R5, RZ ;  /* 0x0000000500ff7210 */ /* 0x000fc80007f1e0ff */
[----:B------:R-:W-:Y:S02]  /*0480*/  LEA.HI.X R3, R3, R2, RZ, 0x10, P0 ;  /* 0x0000000203037211 */ /* 0x000fe400000f84ff */
[----:B------:R-:W-:Y:S01]  /*0490*/  IADD3 R0, P0, PT, R5, -UR4, RZ ;  /* 0x8000000405007c10 */ /* 0x000fe2000ff1e0ff */
[----:B------:R-:W-:Y:S01]  /*04a0*/  HFMA2 R5, -RZ, RZ, -154.375, 0 ;  /* 0xd8d30000ff057431 */ /* 0x000fe200000001ff */
[----:B------:R-:W-:-:S03]  /*04b0*/  LOP3.LUT R3, R3, 0xffff0000, RZ, 0xc0, !PT ;  /* 0xffff000003037812 */ /* 0x000fc600078ec0ff */
[----:B------:R-:W-:-:S04]  /*04c0*/  IMAD.HI.U32 R7, R0, 0x1, R6 ;  /* 0x0000000100077827 */ /* 0x000fc800078e0006 */
[----:B------:R-:W-:Y:S02]  /*04d0*/  IMAD.X R3, R2, 0x1, ~R3, P0 ;  /* 0x0000000102037824 */ /* 0x000fe400000e0e03 */
[----:B------:R-:W-:-:S04]  /*04e0*/  IMAD.HI.U32 R2, R0, -0x21131993, R4 ;  /* 0xdeece66d00027827 */ /* 0x000fc800078e0004 */
[C---:B------:R-:W-:Y:S02]  /*04f0*/  IMAD R13, R3.reuse, -0x4b9ff597, RZ ;  /* 0xb4600a69030d7824 */ /* 0x040fe400078e02ff */
[----:B------:R-:W-:Y:S02]  /*0500*/  IMAD R11, R3, -0x21131993, RZ ;  /* 0xdeece66d030b7824 */ /* 0x000fe400078e02ff */
[----:B------:R-:W-:-:S04]  /*0510*/  IMAD.WIDE.U32 R4, R0, -0x4b9ff597, R8 ;  /* 0xb4600a6900047825 */ /* 0x000fc800078e0008 */
[C---:B------:R-:W-:Y:S02]  /*0520*/  IMAD R13, R0.reuse, -0x190e44e0, R13 ;  /* 0xe6f1bb20000d7824 */ /* 0x040fe400078e020d */
[C---:B------:R-:W-:Y:S02]  /*0530*/  IMAD R11, R0.reuse, -0x38cafffb, R11 ;  /* 0xc7350005000b7824 */ /* 0x040fe400078e020b */
[----:B------:R-:W-:Y:S02]  /*0540*/  IMAD.IADD R5, R5, 0x1, R13 ;  /* 0x0000000105057824 */ /* 0x000fe400078e020d */
[----:B------:R-:W-:Y:S01]  /*0550*/  IMAD R8, R0, -0x79170000, R3 ;  /* 0x86e9000000087824 */ /* 0x000fe200078e0203 */
[----:B------:R-:W-:Y:S02]  /*0560*/  IADD3 R6, PT, PT, R2, R11, RZ ;  /* 0x0000000b02067210 */ /* 0x000fe40007ffe0ff */
[----:B------:R-:W-:Y:S02]  /*0570*/  SHF.R.U64 R2, R4, 0x11, R5 ;  /* 0x0000001104027819 */ /* 0x000fe40000001205 */
[----:B------:R-:W-:-:S02]  /*0580*/  LOP3.LUT R4, R6, 0xf000, RZ, 0xc0, !PT ;  /* 0x0000f00006047812 */ /* 0x000fc400078ec0ff */
[----:B------:R-:W-:Y:S01]  /*0590*/  IADD3 R5, PT, PT, R7, R8, RZ ;  /* 0x0000000807057210 */ /* 0x000fe20007ffe0ff */
[----:B------:R-:W-:Y:S01]  /*05a0*/  IMAD.MOV.U32 R7, RZ, RZ, -0x55555555 ;  /* 0xaaaaaaabff077424 */ /* 0x000fe200078e00ff */
[----:B------:R-:W-:Y:S02]  /*05b0*/  LOP3.LUT R2, R2, 0x7fffffff, RZ, 0xc0, !PT ;  /* 0x7fffffff02027812 */ /* 0x000fe400078ec0ff */
[----:B------:R-:W-:Y:S02]  /*05c0*/  ISETP.NE.AND.EX P0, PT, R4, 0x2000, PT, !PT ;  /* 0x000020000400780c */ /* 0x000fe40003f053f0 */
[----:B------:R-:W-:Y:S01]  /*05d0*/  LOP3.LUT R4, R5, 0xf000, RZ, 0xc0, !PT ;  /* 0x0000f00005047812 */ /* 0x000fe200078ec0ff */
[----:B------:R-:W-:-:S03]  /*05e0*/  IMAD R2, R2, R7, 0x55555555 ;  /* 0x5555555502027424 */ /* 0x000fc600078e0207 */
[----:B------:R-:W-:-:S04]  /*05f0*/  ISETP.NE.OR.EX P0, PT, R4, 0x6000, P0, !PT ;  /* 0x000060000400780c */ /* 0x000fc800007057f0 */
[----:B------:R-:W-:-:S13]  /*0600*/  ISETP.GT.U32.OR P0, PT, R2, 0x55555554, P0 ;  /* 0x555555540200780c */ /* 0x000fda0000704470 */
[----:B------:R-:W-:Y:S05]  /*0610*/  @P0 EXIT ;  /* 0x000000000000094d */ /* 0x000fea0003800000 */
[----:B------:R-:W0:Y:S01]  /*0620*/  S2R R7, SR_LANEID ;  /* 0x0000000000077919 */ /* 0x000e220000000000 */
[----:B------:R-:W-:Y:S01]  /*0630*/  VOTEU.ANY UR6, UPT, PT ;  /* 0x0000000000067886 */ /* 0x000fe200038e0100 */
[----:B------:R-:W1:Y:S01]  /*0640*/  LDC.64 R4, c[0x0][0x390] ;  /* 0x0000e400ff047b82 */ /* 0x000e620000000a00 */
[----:B------:R-:W0:Y:S01]  /*0650*/  FLO.U32 R10, UR6 ;  /* 0x00000006000a7d00 */ /* 0x000e2200080e0000 */
[----:B------:R-:W1:Y:S07]  /*0660*/  LDCU.64 UR4, c[0x0][0x358] ;  /* 0x00006b00ff0477ac */ /* 0x000e6e0008000a00 */
[----:B------:R-:W1:Y:S01]  /*0670*/  POPC R11, UR6 ;  /* 0x00000006000b7d09 */ /* 0x000e620008000000 */
[----:B0-----:R-:W-:-:S13]  /*0680*/  ISETP.EQ.U32.AND P0, PT, R10, R7, PT ;  /* 0x000000070a00720c */ /* 0x001fda0003f02070 */
[----:B-1----:R0:W2:Y:S01]  /*0690*/  @P0 ATOMG.E.ADD.STRONG.GPU PT, R11, desc[UR4][R4.64], R11 ;  /* 0x8000000b040b09a8 */ /* 0x0020a200081ef104 */
[----:B------:R-:W-:Y:S01]  /*06a0*/  IMAD R3, R3, 0x5bcb1365, RZ ;  /* 0x5bcb136503037824 */ /* 0x000fe200078e02ff */
[----:B------:R-:W-:Y:S01]  /*06b0*/  MOV R8, 0xe462aa9 ;  /* 0x0e462aa900087802 */ /* 0x000fe20000000f00 */
[----:B------:R-:W-:Y:S01]  /*06c0*/  IMAD.MOV.U32 R9, RZ, RZ, 0x615c ;  /* 0x0000615cff097424 */ /* 0x000fe200078e00ff */
[----:B------:R-:W1:Y:S01]  /*06d0*/  S2R R6, SR_LTMASK ;  /* 0x0000000000067919 */ /* 0x000e620000003900 */
[----:B------:R-:W-:Y:S02]  /*06e0*/  IMAD R15, R0, 0xdfe0, R3 ;  /* 0x0000dfe0000f7824 */ /* 0x000fe400078e0203 */
[----:B------:R-:W3:Y:S01]  /*06f0*/  LDC.64 R2, c[0x0][0x388] ;  /* 0x0000e200ff027b82 */ /* 0x000ee20000000a00 */
[----:B-1----:R-:W-:Y:S01]  /*0700*/  LOP3.LUT R12, R6, UR6, RZ, 0xc0, !PT ;  /* 0x00000006060c7c12 */ /* 0x002fe2000f8ec0ff */
[----:B------:R-:W-:-:S03]  /*0710*/  IMAD.WIDE.U32 R6, R0, 0x5bcb1365, R8 ;  /* 0x5bcb136500067825 */ /* 0x000fc600078e0008 */
[----:B------:R-:W1:Y:S02]  /*0720*/  POPC R13, R12 ;  /* 0x0000000c000d7309 */ /* 0x000e640000000000 */
[----:B------:R-:W-:Y:S01]  /*0730*/  IADD3 R0, PT, PT, R7, R15, RZ ;  /* 0x0000000f07007210 */ /* 0x000fe20007ffe0ff */
[----:B0-----:R-:W-:-:S04]  /*0740*/  IMAD.WIDE.U32 R4, R6, 0x5bcb1365, R8 ;  /* 0x5bcb136506047825 */ /* 0x001fc800078e0008 */
[----:B------:R-:W-:-:S04]  /*0750*/  IMAD R7, R0, 0x5bcb1365, RZ ;  /* 0x5bcb136500077824 */ /* 0x000fc800078e02ff */
[----:B------:R-:W-:-:S05]  /*0760*/  IMAD R9, R6, 0xdfe0, R7 ;  /* 0x0000dfe006097824 */ /* 0x000fca00078e0207 */
[----:B------:R-:W-:-:S04]  /*0770*/  IADD3 R5, PT, PT, R5, R9, RZ ;  /* 0x0000000905057210 */ /* 0x000fc80007ffe0ff */
[----:B------:R-:W-:Y:S01]  /*0780*/  LOP3.LUT R5, R5, 0xffff, RZ, 0xc0, !PT ;  /* 0x0000ffff05057812 */ /* 0x000fe200078ec0ff */
[----:B--2---:R-:W1:Y:S02]  /*0790*/  SHFL.IDX PT, R10, R11, R10, 0x1f ;  /* 0x00001f0a0b0a7589 */ /* 0x004e6400000e0000 */
[----:B-1----:R-:W-:-:S04]  /*07a0*/  IMAD.IADD R7, R10, 0x1, R13 ;  /* 0x000000010a077824 */ /* 0x002fc800078e020d */
[----:B---3--:R-:W-:-:S05]  /*07b0*/  IMAD.WIDE R2, R7, 0x8, R2 ;  /* 0x0000000807027825 */ /* 0x008fca00078e0202 */
[----:B------:R-:W-:Y:S01]  /*07c0*/  STG.E.64 desc[UR4][R2.64], R4 ;  /* 0x0000000402007986 */ /* 0x000fe2000c101b04 */
[----:B------:R-:W-:Y:S05]  /*07d0*/  EXIT ;  /* 0x000000000000794d */ /* 0x000fea0003800000 */
.L_x_16:
        /* <DEDUP_REMOVED lines=10> */
.L_x_18:


//--------------------- .nv.shared.reserved.0     --------------------------
	.section	.nv.shared.reserved.0,"aw",@nobits
	.weak		__nv_reservedSMEM_offset_0_alias
	.size		__nv_reservedSMEM_offset_0_alias, 0, 64
	.other		__nv_reservedSMEM_offset_0_alias,@"STO_CUDA_RESERVED_SHARED STV_DEFAULT"
__nv_reservedSMEM_offset_0_alias:
	.zero		0
	.zero		64


//--------------------- .nv.constant0._Z6doWorkPiPmS_S0_i --------------------------
	.section	.nv.constant0._Z6doWorkPiPmS_S0_i,"a",@progbits
	.sectionflags	@""
	.align	4
.nv.constant0._Z6doWorkPiPmS_S0_i:
	.zero		932


//--------------------- .nv.constant0._Z9doPreWorkmPmPi --------------------------
	.section	.nv.constant0._Z9doPreWorkmPmPi,"a",@progbits
	.sectionflags	@""
	.align	4
.nv.constant0._Z9doPreWorkmPmPi:
	.zero		920


//--------------------- SYMBOLS --------------------------

	.type		.nv.reservedSmem.offset0,@object
	.size		.nv.reservedSmem.offset0,0x4
